






.version 3.0
.target sm_20
.address_size 64

.file	1 "/tmp/tmpxft_00003b08_00000000-15_mummergpu.compute_20.cpp3.i"
.file	2 "./mummergpu_kernel.cu"
.file	3 "/usr/local/cuda/nvvm/ci_include.h"
.global .texref nodetex;
.global .texref childrentex;
.global .texref reftex;

.visible .func _Z10set_resultRK14TextureAddressP10MatchCoordiiii(
.param .b64 _Z10set_resultRK14TextureAddressP10MatchCoordiiii_param_0,
.param .b64 _Z10set_resultRK14TextureAddressP10MatchCoordiiii_param_1,
.param .b32 _Z10set_resultRK14TextureAddressP10MatchCoordiiii_param_2,
.param .b32 _Z10set_resultRK14TextureAddressP10MatchCoordiiii_param_3,
.param .b32 _Z10set_resultRK14TextureAddressP10MatchCoordiiii_param_4,
.param .b32 _Z10set_resultRK14TextureAddressP10MatchCoordiiii_param_5
)
{
.reg .pred %p<2>;
.reg .s32 %r<19>;
.reg .s64 %rl<5>;


ld.param.u32 %r3, [_Z10set_resultRK14TextureAddressP10MatchCoordiiii_param_3];
ld.param.u32 %r4, [_Z10set_resultRK14TextureAddressP10MatchCoordiiii_param_4];
.loc 2 28 1
setp.gt.s32 %p1, %r3, %r4;
@%p1 bra BB0_2;

.loc 2 39 2
ret;

BB0_2:
ld.param.u64 %rl3, [_Z10set_resultRK14TextureAddressP10MatchCoordiiii_param_0];
.loc 2 32 1
ld.u16 %r5, [%rl3];
shl.b32 %r7, %r5, 5;
.loc 2 30 1
ld.u16 %r8, [%rl3+2];
shl.b32 %r10, %r8, 12;
or.b32 %r11, %r10, %r8;
.loc 2 32 1
and.b32 %r12, %r11, 268304415;
.loc 2 33 1
add.s32 %r13, %r12, %r7;
ld.param.u64 %rl4, [_Z10set_resultRK14TextureAddressP10MatchCoordiiii_param_1];
.loc 2 36 1
st.u32 [%rl4], %r13;
ld.param.u32 %r17, [_Z10set_resultRK14TextureAddressP10MatchCoordiiii_param_2];
ld.param.u32 %r18, [_Z10set_resultRK14TextureAddressP10MatchCoordiiii_param_5];
.loc 2 35 1
or.b32 %r15, %r18, %r17;
.loc 2 37 1
st.u16 [%rl4+4], %r15;
.loc 2 39 2
ret;
}

.visible .func (.param .b32 func_retval0) _Z6getRefi(
.param .b32 _Z6getRefi_param_0
)
{
.reg .f32 %f<3>;
.reg .s32 %r<15>;


ld.param.u32 %r5, [_Z6getRefi_param_0];
shr.s32 %r6, %r5, 16;
and.b32 %r7, %r6, -4;
.loc 2 45 1
and.b32 %r8, %r5, 3;
or.b32 %r9, %r7, %r8;
shr.u32 %r10, %r5, 2;
and.b32 %r11, %r10, 65535;
.loc 2 47 1
cvt.rn.f32.s32 %f1, %r11;
cvt.rn.f32.s32 %f2, %r9;
mov.u32 %r12, 0;

	tex.2d.v4.s32.f32 {%r1, %r2, %r3, %r4}, [reftex, {%f1, %f2}];

	.loc 2 47 1
shl.b32 %r13, %r1, 24;
shr.s32 %r14, %r13, 24;
st.param.b32	[func_retval0+0], %r14;
ret;
}

.visible .func (.param .b32 func_retval0) _Z2rcc(
.param .b32 _Z2rcc_param_0
)
{
.reg .pred %p<7>;
.reg .s32 %r<7>;
.reg .s16 %rc<8>;


ld.param.u8 %rc1, [_Z2rcc_param_0];
{
.reg .s16 %temp1;
.reg .s16 %temp2;
cvt.s16.s8 %temp1, %rc1;
mov.b16 %temp2, 70;
cvt.s16.s8 %temp2, %temp2;
setp.gt.s16 %p1, %temp1, %temp2;
}
@%p1 bra BB2_4;

ld.param.u8 %rc4, [_Z2rcc_param_0];
{
.reg .s16 %temp1;
.reg .s16 %temp2;
cvt.s16.s8 %temp1, %rc4;
mov.b16 %temp2, 65;
cvt.s16.s8 %temp2, %temp2;
setp.eq.s16 %p5, %temp1, %temp2;
}
@%p5 bra BB2_10;

ld.param.u8 %rc3, [_Z2rcc_param_0];
{
.reg .s16 %temp1;
.reg .s16 %temp2;
cvt.s16.s8 %temp1, %rc3;
mov.b16 %temp2, 67;
cvt.s16.s8 %temp2, %temp2;
setp.eq.s16 %p6, %temp1, %temp2;
}
@%p6 bra BB2_3;
bra.uni BB2_11;

BB2_3:
mov.u32 %r4, 71;
.loc 2 60 1
st.param.b32	[func_retval0+0], %r4;
ret;

BB2_4:
ld.param.u8 %rc7, [_Z2rcc_param_0];
{
.reg .s16 %temp1;
.reg .s16 %temp2;
cvt.s16.s8 %temp1, %rc7;
mov.b16 %temp2, 71;
cvt.s16.s8 %temp2, %temp2;
setp.eq.s16 %p2, %temp1, %temp2;
}
@%p2 bra BB2_9;

ld.param.u8 %rc6, [_Z2rcc_param_0];
{
.reg .s16 %temp1;
.reg .s16 %temp2;
cvt.s16.s8 %temp1, %rc6;
mov.b16 %temp2, 84;
cvt.s16.s8 %temp2, %temp2;
setp.eq.s16 %p3, %temp1, %temp2;
}
@%p3 bra BB2_8;

ld.param.u8 %rc5, [_Z2rcc_param_0];
{
.reg .s16 %temp1;
.reg .s16 %temp2;
cvt.s16.s8 %temp1, %rc5;
mov.b16 %temp2, 113;
cvt.s16.s8 %temp2, %temp2;
setp.ne.s16 %p4, %temp1, %temp2;
}
@%p4 bra BB2_11;

mov.u32 %r1, 0;
.loc 2 60 1
st.param.b32	[func_retval0+0], %r1;
ret;

BB2_8:
mov.u32 %r2, 65;
.loc 2 60 1
st.param.b32	[func_retval0+0], %r2;
ret;

BB2_9:
mov.u32 %r3, 67;
.loc 2 60 1
st.param.b32	[func_retval0+0], %r3;
ret;

BB2_10:
mov.u32 %r5, 84;
.loc 2 60 1
st.param.b32	[func_retval0+0], %r5;
ret;

BB2_11:
ld.param.u8 %rc2, [_Z2rcc_param_0];
.loc 2 60 1
cvt.s32.s8 %r6, %rc2;
st.param.b32	[func_retval0+0], %r6;
ret;
}

.entry _Z15mummergpuKernelP10MatchCoordPcPKiS3_ii(
.param .u64 _Z15mummergpuKernelP10MatchCoordPcPKiS3_ii_param_0,
.param .u64 _Z15mummergpuKernelP10MatchCoordPcPKiS3_ii_param_1,
.param .u64 _Z15mummergpuKernelP10MatchCoordPcPKiS3_ii_param_2,
.param .u64 _Z15mummergpuKernelP10MatchCoordPcPKiS3_ii_param_3,
.param .u32 _Z15mummergpuKernelP10MatchCoordPcPKiS3_ii_param_4,
.param .u32 _Z15mummergpuKernelP10MatchCoordPcPKiS3_ii_param_5
)
{
.reg .f32 %f<9>;
.reg .s16 %rs<58>;
.reg .pred %p<21>;
.reg .s32 %r<145>;
.reg .s64 %rl<29>;
.reg .s16 %rc<5>;


ld.param.u64 %rl12, [_Z15mummergpuKernelP10MatchCoordPcPKiS3_ii_param_0];
ld.param.u64 %rl13, [_Z15mummergpuKernelP10MatchCoordPcPKiS3_ii_param_1];
ld.param.u64 %rl14, [_Z15mummergpuKernelP10MatchCoordPcPKiS3_ii_param_2];
ld.param.u64 %rl15, [_Z15mummergpuKernelP10MatchCoordPcPKiS3_ii_param_3];
ld.param.u32 %r45, [_Z15mummergpuKernelP10MatchCoordPcPKiS3_ii_param_4];
cvta.to.global.u64 %rl1, %rl12;
cvta.to.global.u64 %rl2, %rl13;
cvta.to.global.u64 %rl3, %rl14;
cvta.to.global.u64 %rl4, %rl15;
.loc 2 75 1
mov.u32 %r46, %ntid.x;
mov.u32 %r47, %ctaid.x;
.loc 3 301 5
mul24.lo.u32 %r48, %r47, %r46;
.loc 2 75 1
mov.u32 %r49, %tid.x;
add.s32 %r2, %r49, %r48;
.loc 2 76 1
setp.ge.s32 %p1, %r2, %r45;
@%p1 bra BB3_33;

.loc 2 79 1
mul.wide.s32 %rl16, %r2, 4;
add.s64 %rl17, %rl4, %rl16;
.loc 2 88 1
add.s64 %rl18, %rl3, %rl16;
ld.param.u32 %r127, [_Z15mummergpuKernelP10MatchCoordPcPKiS3_ii_param_5];
.loc 2 89 1
add.s32 %r50, %r127, 1;
.loc 3 301 5
mul24.lo.u32 %r51, %r2, %r50;
.loc 2 89 1
cvt.u64.u32 %rl19, %r51;
ld.global.s32 %rl20, [%rl18];
sub.s64 %rl21, %rl20, %rl19;
.loc 2 89 1
shl.b64 %rl22, %rl21, 3;
add.s64 %rl27, %rl1, %rl22;
.loc 2 90 1
add.s64 %rl28, %rl2, %rl20;
.loc 2 79 1
ld.global.u32 %r53, [%rl17];
.loc 2 92 1
sub.s32 %r3, %r53, %r127;
.loc 2 94 1
setp.lt.s32 %p2, %r3, 0;
@%p2 bra BB3_33;

mov.u16 %rs56, 0;
mov.u32 %r129, 0;
mov.u32 %r138, %r129;
mov.u32 %r143, %r129;
mov.u32 %r128, %r129;

BB3_3:
mov.u16 %rs47, %rs56;
mov.u16 %rs54, %rs47;
mov.u16 %rs30, %rs39;
mov.u16 %rs37, %rs30;
mov.u32 %r133, %r138;
mov.u32 %r137, %r133;
mov.u32 %r8, %r129;
.loc 2 103 1
setp.lt.s32 %p3, %r143, 1;
setp.eq.s32 %p4, %r8, 0;
or.pred %p5, %p4, %p3;
cvt.u16.u32 %rs40, %r8;
shr.u32 %r60, %r8, 16;
cvt.u16.u32 %rs57, %r60;
@%p5 bra BB3_4;
bra.uni BB3_5;

BB3_4:
mov.u32 %r143, 1;
mov.u32 %r137, 0;
mov.u16 %rs57, 1;
mov.u16 %rs40, 0;

BB3_5:
mov.u16 %rs55, %rs57;
mov.u16 %rs38, %rs40;
mov.u32 %r135, %r137;
.loc 2 111 1
cvt.s64.s32 %rl23, %r143;
add.s64 %rl24, %rl28, %rl23;
ld.global.u8 %rc4, [%rl24];
mov.u32 %r144, 0;

BB3_6:
mov.u16 %rs42, %rs54;
mov.u16 %rs10, %rs55;
mov.u16 %rs52, %rs42;
mov.u16 %rs25, %rs37;
mov.u16 %rs9, %rs38;
mov.u16 %rs35, %rs25;
mov.u32 %r12, %r135;
{
.reg .s16 %temp1;
.reg .s16 %temp2;
cvt.s16.s8 %temp1, %rc4;
mov.b16 %temp2, 0;
cvt.s16.s8 %temp2, %temp2;
setp.eq.s16 %p6, %temp1, %temp2;
}
.loc 2 116 1
@%p6 bra BB3_28;

.loc 2 121 1
cvt.rn.f32.u16 %f1, %rs9;
cvt.rn.f32.u16 %f2, %rs10;
mov.u32 %r69, 0;

	tex.2d.v4.u32.f32 {%r65, %r66, %r67, %r68}, [childrentex, {%f1, %f2}];

	{
.reg .s16 %temp1;
.reg .s16 %temp2;
cvt.s16.s8 %temp1, %rc4;
mov.b16 %temp2, 65;
cvt.s16.s8 %temp2, %temp2;
setp.eq.s16 %p7, %temp1, %temp2;
}
.loc 2 121 1
mov.u32 %r18, %r68;
mov.u32 %r17, %r67;
mov.u32 %r16, %r66;
mov.u32 %r15, %r65;
.loc 2 124 1
@%p7 bra BB3_15;

{
.reg .s16 %temp1;
.reg .s16 %temp2;
cvt.s16.s8 %temp1, %rc4;
mov.b16 %temp2, 67;
cvt.s16.s8 %temp2, %temp2;
setp.eq.s16 %p8, %temp1, %temp2;
}
.loc 2 124 1
@%p8 bra BB3_14;

{
.reg .s16 %temp1;
.reg .s16 %temp2;
cvt.s16.s8 %temp1, %rc4;
mov.b16 %temp2, 71;
cvt.s16.s8 %temp2, %temp2;
setp.eq.s16 %p9, %temp1, %temp2;
}
.loc 2 124 1
@%p9 bra BB3_13;

{
.reg .s16 %temp1;
.reg .s16 %temp2;
cvt.s16.s8 %temp1, %rc4;
mov.b16 %temp2, 84;
cvt.s16.s8 %temp2, %temp2;
setp.eq.s16 %p10, %temp1, %temp2;
}
.loc 2 124 1
@%p10 bra BB3_12;

mov.u32 %r140, %r69;
bra.uni BB3_16;

BB3_12:
mov.u32 %r140, %r18;
bra.uni BB3_16;

BB3_13:
mov.u32 %r140, %r17;
bra.uni BB3_16;

BB3_14:
mov.u32 %r140, %r16;
bra.uni BB3_16;

BB3_15:
mov.u32 %r140, %r15;

BB3_16:
.loc 2 136 1
setp.eq.s32 %p11, %r140, 0;
@%p11 bra BB3_25;

.loc 2 149 1
cvt.u16.u32 %rs38, %r140;
.loc 2 150 1
shr.u32 %r75, %r140, 16;
cvt.u16.u32 %rs55, %r75;
.loc 2 151 1
cvt.rn.f32.u16 %f3, %rs38;
cvt.rn.f32.u16 %f4, %rs55;
mov.u32 %r76, 0;

	tex.2d.v4.u32.f32 {%r71, %r72, %r73, %r74}, [nodetex, {%f3, %f4}];

	.loc 2 156 1
setp.eq.s32 %p12, %r12, 0;
.loc 2 151 1
mov.u32 %r142, %r71;
.loc 2 156 1
@%p12 bra BB3_19;

.loc 2 158 1
sub.s32 %r77, %r72, %r71;
add.s32 %r78, %r77, 1;
.loc 2 159 1
setp.lt.s32 %p13, %r12, %r78;
.loc 2 165 1
sub.s32 %r79, %r12, %r78;
selp.b32 %r22, 0, %r79, %p13;
min.s32 %r141, %r12, %r78;
.loc 2 173 1
add.s32 %r80, %r71, %r12;
.loc 2 163 1
add.s32 %r81, %r72, 1;
selp.b32 %r144, %r80, %r81, %p13;
mov.u32 %r136, %r22;
bra.uni BB3_20;

BB3_19:
.loc 2 181 1
add.s32 %r144, %r71, 1;
mov.u32 %r141, 1;
mov.u32 %r136, %r12;

BB3_20:
mov.u32 %r135, %r136;
add.s32 %r143, %r141, %r143;

BB3_21:
cvt.s64.s32 %rl25, %r143;
add.s64 %rl26, %rl28, %rl25;
ld.global.u8 %rc4, [%rl26];
{
.reg .s16 %temp1;
.reg .s16 %temp2;
cvt.s16.s8 %temp1, %rc4;
mov.b16 %temp2, 0;
cvt.s16.s8 %temp2, %temp2;
setp.ne.s16 %p14, %temp1, %temp2;
}
setp.le.s32 %p15, %r144, %r72;
and.pred %p16, %p14, %p15;
mov.u16 %rs37, %rs9;
mov.u16 %rs54, %rs10;
.loc 2 186 1
@!%p16 bra BB3_6;

shr.s32 %r88, %r144, 16;
and.b32 %r89, %r88, -4;
.loc 2 45 1
and.b32 %r90, %r144, 3;
or.b32 %r91, %r89, %r90;
shr.u32 %r92, %r144, 2;
and.b32 %r93, %r92, 65535;
.loc 2 47 1
cvt.rn.f32.s32 %f5, %r93;
cvt.rn.f32.s32 %f6, %r91;

	tex.2d.v4.s32.f32 {%r84, %r85, %r86, %r87}, [reftex, {%f5, %f6}];

	.loc 2 192 1
cvt.s32.s8 %r95, %rc4;
shl.b32 %r96, %r84, 24;
shr.s32 %r97, %r96, 24;
.loc 2 192 1
setp.eq.s32 %p17, %r97, %r95;
@%p17 bra BB3_24;

mov.u16 %rs35, %rs9;
mov.u16 %rs34, %rs38;
mov.u16 %rs52, %rs10;
mov.u16 %rs51, %rs55;
bra.uni BB3_29;

BB3_24:
.loc 2 199 1
add.s32 %r143, %r143, 1;
.loc 2 200 1
add.s32 %r144, %r144, 1;
bra.uni BB3_21;

BB3_25:
ld.param.u32 %r126, [_Z15mummergpuKernelP10MatchCoordPcPKiS3_ii_param_5];
.loc 2 28 1
setp.le.s32 %p18, %r143, %r126;
@%p18 bra BB3_27;

.loc 2 30 1
cvt.u32.u16 %r98, %rs10;
and.b32 %r99, %r98, 31;
.loc 2 32 1
cvt.u32.u16 %r100, %rs9;
shl.b32 %r101, %r100, 5;
shl.b32 %r102, %r98, 12;
and.b32 %r103, %r102, 268304384;
.loc 2 32 1
or.b32 %r104, %r99, %r101;
.loc 2 33 1
add.s32 %r105, %r104, %r103;
.loc 2 36 1
st.global.u32 [%rl27], %r105;
mov.u16 %rs23, 0;
.loc 2 37 1
st.global.u16 [%rl27+4], %rs23;

BB3_27:
add.s32 %r143, %r143, -1;
mov.u32 %r139, 0;
mov.u16 %rs36, %rs9;
mov.u16 %rs53, %rs10;
bra.uni BB3_32;

BB3_28:
mov.u16 %rs34, %rs9;
mov.u16 %rs51, %rs10;

BB3_29:
mov.u16 %rs53, %rs52;
mov.u16 %rs36, %rs35;
.loc 2 209 1
sub.s32 %r139, %r144, %r142;
ld.param.u32 %r125, [_Z15mummergpuKernelP10MatchCoordPcPKiS3_ii_param_5];
.loc 2 28 1
setp.le.s32 %p19, %r143, %r125;
@%p19 bra BB3_31;

.loc 2 30 1
cvt.u32.u16 %r109, %rs51;
and.b32 %r110, %r109, 31;
.loc 2 32 1
cvt.u32.u16 %r111, %rs34;
shl.b32 %r112, %r111, 5;
shl.b32 %r113, %r109, 12;
and.b32 %r114, %r113, 268304384;
.loc 2 32 1
or.b32 %r115, %r110, %r112;
.loc 2 33 1
add.s32 %r116, %r115, %r114;
.loc 2 36 1
st.global.u32 [%rl27], %r116;
.loc 2 37 1
st.global.u16 [%rl27+4], %r139;

BB3_31:
.loc 2 213 1
add.s32 %r119, %r143, -1;
sub.s32 %r143, %r119, %r139;

BB3_32:
mov.u16 %rs18, %rs53;
mov.u16 %rs17, %rs36;
mov.u32 %r40, %r139;
.loc 2 217 1
cvt.rn.f32.u16 %f8, %rs18;
cvt.rn.f32.u16 %f7, %rs17;
mov.u32 %r124, 0;

	tex.2d.v4.u32.f32 {%r120, %r121, %r122, %r123}, [nodetex, {%f7, %f8}];

	.loc 2 94 63
add.s64 %rl27, %rl27, 8;
add.s64 %rl28, %rl28, 1;
add.s32 %r128, %r128, 1;
.loc 2 94 1
setp.le.s32 %p20, %r128, %r3;
.loc 2 217 1
mov.u32 %r43, %r123;
mov.u32 %r142, %r120;
mov.u32 %r129, %r43;
mov.u32 %r138, %r40;
mov.u16 %rs39, %rs17;
mov.u16 %rs56, %rs18;
.loc 2 94 1
@%p20 bra BB3_3;

BB3_33:
.loc 2 226 1
ret;
}

.entry _Z17mummergpuRCKernelP10MatchCoordPcPKiS3_ii(
.param .u64 _Z17mummergpuRCKernelP10MatchCoordPcPKiS3_ii_param_0,
.param .u64 _Z17mummergpuRCKernelP10MatchCoordPcPKiS3_ii_param_1,
.param .u64 _Z17mummergpuRCKernelP10MatchCoordPcPKiS3_ii_param_2,
.param .u64 _Z17mummergpuRCKernelP10MatchCoordPcPKiS3_ii_param_3,
.param .u32 _Z17mummergpuRCKernelP10MatchCoordPcPKiS3_ii_param_4,
.param .u32 _Z17mummergpuRCKernelP10MatchCoordPcPKiS3_ii_param_5
)
{
.reg .f32 %f<9>;
.reg .s16 %rs<78>;
.reg .pred %p<36>;
.reg .s32 %r<161>;
.reg .s64 %rl<35>;
.reg .s16 %rc<24>;


ld.param.u64 %rl9, [_Z17mummergpuRCKernelP10MatchCoordPcPKiS3_ii_param_0];
ld.param.u64 %rl10, [_Z17mummergpuRCKernelP10MatchCoordPcPKiS3_ii_param_2];
ld.param.u64 %rl11, [_Z17mummergpuRCKernelP10MatchCoordPcPKiS3_ii_param_3];
ld.param.u32 %r45, [_Z17mummergpuRCKernelP10MatchCoordPcPKiS3_ii_param_4];
cvta.to.global.u64 %rl2, %rl9;
cvta.to.global.u64 %rl3, %rl10;
cvta.to.global.u64 %rl4, %rl11;
.loc 2 244 1
mov.u32 %r46, %ntid.x;
mov.u32 %r47, %ctaid.x;
.loc 3 301 5
mul24.lo.u32 %r48, %r47, %r46;
.loc 2 244 1
mov.u32 %r49, %tid.x;
add.s32 %r2, %r49, %r48;
.loc 2 245 1
setp.ge.s32 %p1, %r2, %r45;
@%p1 bra BB4_57;

.loc 2 246 1
mul.wide.s32 %rl12, %r2, 4;
add.s64 %rl13, %rl4, %rl12;
.loc 2 259 1
add.s64 %rl14, %rl3, %rl12;
ld.param.u32 %r138, [_Z17mummergpuRCKernelP10MatchCoordPcPKiS3_ii_param_5];
.loc 2 260 1
add.s32 %r50, %r138, 1;
.loc 3 301 5
mul24.lo.u32 %r51, %r2, %r50;
.loc 2 260 1
cvt.u64.u32 %rl15, %r51;
ld.global.s32 %rl16, [%rl14];
sub.s64 %rl17, %rl16, %rl15;
.loc 2 260 1
shl.b64 %rl18, %rl17, 3;
add.s64 %rl34, %rl2, %rl18;
add.s64 %rl6, %rl16, 1;
.loc 2 246 1
ld.global.u32 %r139, [%rl13];
.loc 2 263 1
setp.lt.s32 %p2, %r139, %r138;
@%p2 bra BB4_57;

mov.u16 %rs76, 0;
mov.u32 %r140, %r58;
mov.u32 %r158, %r59;
mov.u32 %r154, 0;
mov.u32 %r159, %r154;

BB4_3:
mov.u16 %rs57, %rs76;
mov.u16 %rs74, %rs57;
mov.u16 %rs30, %rs49;
mov.u16 %rs47, %rs30;
mov.u32 %r149, %r154;
mov.u32 %r153, %r149;
mov.u32 %r8, %r140;
.loc 2 278 1
setp.lt.s32 %p3, %r159, 1;
setp.eq.s32 %p4, %r8, 0;
or.pred %p5, %p4, %p3;
cvt.u16.u32 %rs50, %r8;
shr.u32 %r60, %r8, 16;
cvt.u16.u32 %rs77, %r60;
@%p5 bra BB4_4;
bra.uni BB4_5;

BB4_4:
mov.u32 %r159, 1;
mov.u32 %r153, 0;
mov.u16 %rs77, 1;
mov.u16 %rs50, 0;

BB4_5:
mov.u16 %rs75, %rs77;
mov.u16 %rs48, %rs50;
mov.u32 %r151, %r153;
ld.param.u64 %rl33, [_Z17mummergpuRCKernelP10MatchCoordPcPKiS3_ii_param_1];
cvta.to.global.u64 %rl19, %rl33;
.loc 2 286 1
sub.s32 %r63, %r139, %r159;
cvt.s64.s32 %rl20, %r63;
add.s64 %rl21, %rl20, %rl6;
.loc 2 286 1
add.s64 %rl22, %rl19, %rl21;
ld.global.u8 %rc22, [%rl22];
{
.reg .s16 %temp1;
.reg .s16 %temp2;
cvt.s16.s8 %temp1, %rc22;
mov.b16 %temp2, 65;
cvt.s16.s8 %temp2, %temp2;
setp.eq.s16 %p6, %temp1, %temp2;
}
.loc 2 52 1
@%p6 bra BB4_15;

{
.reg .s16 %temp1;
.reg .s16 %temp2;
cvt.s16.s8 %temp1, %rc22;
mov.b16 %temp2, 67;
cvt.s16.s8 %temp2, %temp2;
setp.eq.s16 %p7, %temp1, %temp2;
}
.loc 2 52 1
@%p7 bra BB4_14;

{
.reg .s16 %temp1;
.reg .s16 %temp2;
cvt.s16.s8 %temp1, %rc22;
mov.b16 %temp2, 71;
cvt.s16.s8 %temp2, %temp2;
setp.eq.s16 %p8, %temp1, %temp2;
}
.loc 2 52 1
@%p8 bra BB4_13;

{
.reg .s16 %temp1;
.reg .s16 %temp2;
cvt.s16.s8 %temp1, %rc22;
mov.b16 %temp2, 84;
cvt.s16.s8 %temp2, %temp2;
setp.eq.s16 %p9, %temp1, %temp2;
}
.loc 2 52 1
@%p9 bra BB4_12;

{
.reg .s16 %temp1;
.reg .s16 %temp2;
cvt.s16.s8 %temp1, %rc22;
mov.b16 %temp2, 113;
cvt.s16.s8 %temp2, %temp2;
setp.eq.s16 %p10, %temp1, %temp2;
}
.loc 2 52 1
@%p10 bra BB4_11;

mov.u32 %r160, 0;
bra.uni BB4_16;

BB4_11:
mov.u32 %r160, 0;
mov.u16 %rc22, 0;
bra.uni BB4_16;

BB4_12:
mov.u32 %r160, 0;
mov.u16 %rc22, 65;
bra.uni BB4_16;

BB4_13:
mov.u32 %r160, 0;
mov.u16 %rc22, 67;
bra.uni BB4_16;

BB4_14:
mov.u32 %r160, 0;
mov.u16 %rc22, 71;
bra.uni BB4_16;

BB4_15:
mov.u32 %r160, 0;
mov.u16 %rc22, 84;

BB4_16:
mov.u16 %rs52, %rs74;
mov.u16 %rs10, %rs75;
mov.u16 %rs72, %rs52;
mov.u16 %rs25, %rs47;
mov.u16 %rs9, %rs48;
mov.u16 %rs45, %rs25;
mov.u32 %r12, %r151;
{
.reg .s16 %temp1;
.reg .s16 %temp2;
cvt.s16.s8 %temp1, %rc22;
mov.b16 %temp2, 0;
cvt.s16.s8 %temp2, %temp2;
setp.eq.s16 %p11, %temp1, %temp2;
}
.loc 2 291 1
@%p11 bra BB4_52;

.loc 2 296 1
cvt.rn.f32.u16 %f1, %rs9;
cvt.rn.f32.u16 %f2, %rs10;
mov.u32 %r75, 0;

	tex.2d.v4.u32.f32 {%r71, %r72, %r73, %r74}, [childrentex, {%f1, %f2}];

	{
.reg .s16 %temp1;
.reg .s16 %temp2;
cvt.s16.s8 %temp1, %rc22;
mov.b16 %temp2, 65;
cvt.s16.s8 %temp2, %temp2;
setp.eq.s16 %p12, %temp1, %temp2;
}
.loc 2 296 1
mov.u32 %r18, %r74;
mov.u32 %r17, %r73;
mov.u32 %r16, %r72;
mov.u32 %r15, %r71;
.loc 2 299 1
@%p12 bra BB4_25;

{
.reg .s16 %temp1;
.reg .s16 %temp2;
cvt.s16.s8 %temp1, %rc22;
mov.b16 %temp2, 67;
cvt.s16.s8 %temp2, %temp2;
setp.eq.s16 %p13, %temp1, %temp2;
}
.loc 2 299 1
@%p13 bra BB4_24;

{
.reg .s16 %temp1;
.reg .s16 %temp2;
cvt.s16.s8 %temp1, %rc22;
mov.b16 %temp2, 71;
cvt.s16.s8 %temp2, %temp2;
setp.eq.s16 %p14, %temp1, %temp2;
}
.loc 2 299 1
@%p14 bra BB4_23;

{
.reg .s16 %temp1;
.reg .s16 %temp2;
cvt.s16.s8 %temp1, %rc22;
mov.b16 %temp2, 84;
cvt.s16.s8 %temp2, %temp2;
setp.eq.s16 %p15, %temp1, %temp2;
}
.loc 2 299 1
@%p15 bra BB4_22;

mov.u32 %r156, %r75;
bra.uni BB4_26;

BB4_22:
mov.u32 %r156, %r18;
bra.uni BB4_26;

BB4_23:
mov.u32 %r156, %r17;
bra.uni BB4_26;

BB4_24:
mov.u32 %r156, %r16;
bra.uni BB4_26;

BB4_25:
mov.u32 %r156, %r15;

BB4_26:
.loc 2 311 1
setp.eq.s32 %p16, %r156, 0;
@%p16 bra BB4_49;

.loc 2 324 1
cvt.u16.u32 %rs48, %r156;
.loc 2 325 1
shr.u32 %r81, %r156, 16;
cvt.u16.u32 %rs75, %r81;
.loc 2 326 1
cvt.rn.f32.u16 %f3, %rs48;
cvt.rn.f32.u16 %f4, %rs75;
mov.u32 %r82, 0;

	tex.2d.v4.u32.f32 {%r77, %r78, %r79, %r80}, [nodetex, {%f3, %f4}];

	.loc 2 331 1
setp.eq.s32 %p17, %r12, 0;
.loc 2 326 1
mov.u32 %r158, %r77;
.loc 2 331 1
@%p17 bra BB4_29;

.loc 2 333 1
sub.s32 %r83, %r78, %r77;
add.s32 %r84, %r83, 1;
.loc 2 334 1
setp.lt.s32 %p18, %r12, %r84;
.loc 2 340 1
sub.s32 %r85, %r12, %r84;
selp.b32 %r22, 0, %r85, %p18;
min.s32 %r157, %r12, %r84;
.loc 2 348 1
add.s32 %r86, %r77, %r12;
.loc 2 338 1
add.s32 %r87, %r78, 1;
selp.b32 %r160, %r86, %r87, %p18;
mov.u32 %r152, %r22;
bra.uni BB4_30;

BB4_29:
.loc 2 356 1
add.s32 %r160, %r77, 1;
mov.u32 %r157, 1;
mov.u32 %r152, %r12;

BB4_30:
mov.u32 %r151, %r152;
ld.param.u64 %rl32, [_Z17mummergpuRCKernelP10MatchCoordPcPKiS3_ii_param_1];
cvta.to.global.u64 %rl23, %rl32;
add.s32 %r159, %r157, %r159;
.loc 2 359 1
sub.s32 %r89, %r139, %r159;
cvt.s64.s32 %rl24, %r89;
add.s64 %rl25, %rl24, %rl6;
.loc 2 359 1
add.s64 %rl26, %rl23, %rl25;
ld.global.u8 %rc23, [%rl26];
{
.reg .s16 %temp1;
.reg .s16 %temp2;
cvt.s16.s8 %temp1, %rc23;
mov.b16 %temp2, 65;
cvt.s16.s8 %temp2, %temp2;
setp.eq.s16 %p19, %temp1, %temp2;
}
.loc 2 52 1
@%p19 bra BB4_39;

{
.reg .s16 %temp1;
.reg .s16 %temp2;
cvt.s16.s8 %temp1, %rc23;
mov.b16 %temp2, 67;
cvt.s16.s8 %temp2, %temp2;
setp.eq.s16 %p20, %temp1, %temp2;
}
.loc 2 52 1
@%p20 bra BB4_38;

{
.reg .s16 %temp1;
.reg .s16 %temp2;
cvt.s16.s8 %temp1, %rc23;
mov.b16 %temp2, 71;
cvt.s16.s8 %temp2, %temp2;
setp.eq.s16 %p21, %temp1, %temp2;
}
.loc 2 52 1
@%p21 bra BB4_37;

{
.reg .s16 %temp1;
.reg .s16 %temp2;
cvt.s16.s8 %temp1, %rc23;
mov.b16 %temp2, 84;
cvt.s16.s8 %temp2, %temp2;
setp.eq.s16 %p22, %temp1, %temp2;
}
.loc 2 52 1
@%p22 bra BB4_36;

{
.reg .s16 %temp1;
.reg .s16 %temp2;
cvt.s16.s8 %temp1, %rc23;
mov.b16 %temp2, 113;
cvt.s16.s8 %temp2, %temp2;
setp.eq.s16 %p23, %temp1, %temp2;
}
@%p23 bra BB4_35;
bra.uni BB4_40;

BB4_35:
mov.u16 %rc23, 0;
bra.uni BB4_40;

BB4_36:
mov.u16 %rc23, 65;
bra.uni BB4_40;

BB4_37:
mov.u16 %rc23, 67;
bra.uni BB4_40;

BB4_38:
mov.u16 %rc23, 71;
bra.uni BB4_40;

BB4_39:
mov.u16 %rc23, 84;

BB4_40:
mov.u16 %rc21, %rc23;
mov.u16 %rc22, %rc21;
setp.le.s32 %p24, %r160, %r78;
{
.reg .s16 %temp1;
.reg .s16 %temp2;
cvt.s16.s8 %temp1, %rc22;
mov.b16 %temp2, 0;
cvt.s16.s8 %temp2, %temp2;
setp.ne.s16 %p25, %temp1, %temp2;
}
and.pred %p26, %p25, %p24;
mov.u16 %rs47, %rs9;
mov.u16 %rs74, %rs10;
.loc 2 361 1
@!%p26 bra BB4_16;

shr.s32 %r95, %r160, 16;
and.b32 %r96, %r95, -4;
.loc 2 45 1
and.b32 %r97, %r160, 3;
or.b32 %r98, %r96, %r97;
shr.u32 %r99, %r160, 2;
and.b32 %r100, %r99, 65535;
.loc 2 47 1
cvt.rn.f32.s32 %f5, %r100;
cvt.rn.f32.s32 %f6, %r98;

	tex.2d.v4.s32.f32 {%r91, %r92, %r93, %r94}, [reftex, {%f5, %f6}];

	.loc 2 367 1
cvt.s32.s8 %r102, %rc22;
shl.b32 %r103, %r91, 24;
shr.s32 %r104, %r103, 24;
.loc 2 367 1
setp.eq.s32 %p27, %r104, %r102;
@%p27 bra BB4_43;

mov.u16 %rs45, %rs9;
mov.u16 %rs44, %rs48;
mov.u16 %rs72, %rs10;
mov.u16 %rs71, %rs75;
bra.uni BB4_53;

BB4_43:
ld.param.u64 %rl31, [_Z17mummergpuRCKernelP10MatchCoordPcPKiS3_ii_param_1];
cvta.to.global.u64 %rl27, %rl31;
.loc 2 375 1
add.s32 %r160, %r160, 1;
.loc 2 374 1
add.s32 %r159, %r159, 1;
.loc 2 376 1
sub.s32 %r105, %r139, %r159;
cvt.s64.s32 %rl28, %r105;
add.s64 %rl29, %rl28, %rl6;
.loc 2 376 1
add.s64 %rl30, %rl27, %rl29;
ld.global.u8 %rc5, [%rl30];
{
.reg .s16 %temp1;
.reg .s16 %temp2;
cvt.s16.s8 %temp1, %rc5;
mov.b16 %temp2, 65;
cvt.s16.s8 %temp2, %temp2;
setp.eq.s16 %p28, %temp1, %temp2;
}
mov.u16 %rc16, 84;
mov.u16 %rc23, %rc16;
.loc 2 52 1
@%p28 bra BB4_40;

{
.reg .s16 %temp1;
.reg .s16 %temp2;
cvt.s16.s8 %temp1, %rc5;
mov.b16 %temp2, 67;
cvt.s16.s8 %temp2, %temp2;
setp.eq.s16 %p29, %temp1, %temp2;
}
mov.u16 %rc17, 71;
mov.u16 %rc23, %rc17;
.loc 2 52 1
@%p29 bra BB4_40;

{
.reg .s16 %temp1;
.reg .s16 %temp2;
cvt.s16.s8 %temp1, %rc5;
mov.b16 %temp2, 71;
cvt.s16.s8 %temp2, %temp2;
setp.eq.s16 %p30, %temp1, %temp2;
}
mov.u16 %rc18, 67;
mov.u16 %rc23, %rc18;
.loc 2 52 1
@%p30 bra BB4_40;

{
.reg .s16 %temp1;
.reg .s16 %temp2;
cvt.s16.s8 %temp1, %rc5;
mov.b16 %temp2, 84;
cvt.s16.s8 %temp2, %temp2;
setp.eq.s16 %p31, %temp1, %temp2;
}
mov.u16 %rc19, 65;
mov.u16 %rc23, %rc19;
.loc 2 52 1
@%p31 bra BB4_40;

{
.reg .s16 %temp1;
.reg .s16 %temp2;
cvt.s16.s8 %temp1, %rc5;
mov.b16 %temp2, 113;
cvt.s16.s8 %temp2, %temp2;
setp.ne.s16 %p32, %temp1, %temp2;
}
mov.u16 %rc23, %rc5;
.loc 2 52 1
@%p32 bra BB4_40;

mov.u16 %rc20, 0;
mov.u16 %rc23, %rc20;
bra.uni BB4_40;

BB4_49:
ld.param.u32 %r137, [_Z17mummergpuRCKernelP10MatchCoordPcPKiS3_ii_param_5];
.loc 2 28 1
setp.le.s32 %p33, %r159, %r137;
@%p33 bra BB4_51;

.loc 2 30 1
cvt.u32.u16 %r107, %rs10;
and.b32 %r108, %r107, 31;
.loc 2 32 1
cvt.u32.u16 %r109, %rs9;
shl.b32 %r110, %r109, 5;
shl.b32 %r111, %r107, 12;
and.b32 %r112, %r111, 268304384;
.loc 2 32 1
or.b32 %r113, %r108, %r110;
.loc 2 33 1
add.s32 %r114, %r113, %r112;
.loc 2 36 1
st.global.u32 [%rl34], %r114;
mov.u16 %rs23, -32768;
.loc 2 37 1
st.global.u16 [%rl34+4], %rs23;

BB4_51:
add.s32 %r159, %r159, -1;
mov.u32 %r155, 0;
mov.u16 %rs46, %rs9;
mov.u16 %rs73, %rs10;
bra.uni BB4_56;

BB4_52:
mov.u16 %rs44, %rs9;
mov.u16 %rs71, %rs10;

BB4_53:
mov.u16 %rs73, %rs72;
mov.u16 %rs46, %rs45;
.loc 2 384 1
sub.s32 %r155, %r160, %r158;
ld.param.u32 %r136, [_Z17mummergpuRCKernelP10MatchCoordPcPKiS3_ii_param_5];
.loc 2 28 1
setp.le.s32 %p34, %r159, %r136;
@%p34 bra BB4_55;

.loc 2 30 1
cvt.u32.u16 %r118, %rs71;
and.b32 %r119, %r118, 31;
.loc 2 32 1
cvt.u32.u16 %r120, %rs44;
shl.b32 %r121, %r120, 5;
shl.b32 %r122, %r118, 12;
and.b32 %r123, %r122, 268304384;
.loc 2 32 1
or.b32 %r124, %r119, %r121;
.loc 2 33 1
add.s32 %r125, %r124, %r123;
.loc 2 36 1
st.global.u32 [%rl34], %r125;
.loc 2 35 1
or.b32 %r127, %r155, 32768;
.loc 2 37 1
st.global.u16 [%rl34+4], %r127;

BB4_55:
.loc 2 388 1
add.s32 %r129, %r159, -1;
sub.s32 %r159, %r129, %r155;

BB4_56:
mov.u16 %rs18, %rs73;
mov.u16 %rs17, %rs46;
mov.u32 %r40, %r155;
.loc 2 392 1
cvt.rn.f32.u16 %f8, %rs18;
cvt.rn.f32.u16 %f7, %rs17;
mov.u32 %r134, 0;

	tex.2d.v4.u32.f32 {%r130, %r131, %r132, %r133}, [nodetex, {%f7, %f8}];

	.loc 2 263 37
add.s64 %rl34, %rl34, 8;
add.s32 %r139, %r139, -1;
ld.param.u32 %r135, [_Z17mummergpuRCKernelP10MatchCoordPcPKiS3_ii_param_5];
.loc 2 263 1
setp.ge.s32 %p35, %r139, %r135;
.loc 2 392 1
mov.u32 %r43, %r133;
mov.u32 %r158, %r130;
mov.u32 %r140, %r43;
mov.u32 %r154, %r40;
mov.u16 %rs49, %rs17;
mov.u16 %rs76, %rs18;
.loc 2 263 1
@%p35 bra BB4_3;

BB4_57:
.loc 2 401 1
ret;
}





// ===== COMPILED SASS (sm_100) =====

	.target	sm_100

	.elftype	@"ET_EXEC"


//--------------------- .note.nv.tkinfo           --------------------------
	.section	.note.nv.tkinfo,"",@"SHT_NOTE"
	.sectionflags	@"SHF_NOTE_NV_TKINFO"
	.tkinfo
        /*0018*/ 	.word	0x00000002
        /*0030*/ 	.string	""
        /*0030*/ 	.string	"ptxas"
        /*0030*/ 	.string	"Cuda compilation tools, release 13.0, V13.0.88"
        /*0030*/ 	.string	"Build cuda_13.0.r13.0/compiler.36424714_0"
        /*0030*/ 	.string	"-arch sm_100 "



//--------------------- .note.nv.cuinfo           --------------------------
	.section	.note.nv.cuinfo,"",@"SHT_NOTE"
	.sectionflags	@"SHF_NOTE_NV_CUINFO"
        /*0018*/ 	.short	0x0002
        /*001a*/ 	.short	0x0014
        /*001c*/ 	.short	0x0082
	.zero		2


//--------------------- .nv.info                  --------------------------
	.section	.nv.info,"",@"SHT_CUDA_INFO"
	.align	4


	//----- nvinfo : EIATTR_REGCOUNT
	.align		4
        /*0000*/ 	.byte	0x04, 0x2f
        /*0002*/ 	.short	(.L_1 - .L_0)
	.align		4
.L_0:
        /*0004*/ 	.word	index@(_Z15mummergpuKernelP10MatchCoordPcPKiS3_ii)
        /*0008*/ 	.word	0x00000016


	//----- nvinfo : EIATTR_FRAME_SIZE
	.align		4
.L_1:
        /*000c*/ 	.byte	0x04, 0x11
        /*000e*/ 	.short	(.L_3 - .L_2)
	.align		4
.L_2:
        /*0010*/ 	.word	index@(_Z15mummergpuKernelP10MatchCoordPcPKiS3_ii)
        /*0014*/ 	.word	0x00000000


	//----- nvinfo : EIATTR_REGCOUNT
	.align		4
.L_3:
        /*0018*/ 	.byte	0x04, 0x2f
        /*001a*/ 	.short	(.L_5 - .L_4)
	.align		4
.L_4:
        /*001c*/ 	.word	index@(_Z17mummergpuRCKernelP10MatchCoordPcPKiS3_ii)
        /*0020*/ 	.word	0x00000015


	//----- nvinfo : EIATTR_FRAME_SIZE
	.align		4
.L_5:
        /*0024*/ 	.byte	0x04, 0x11
        /*0026*/ 	.short	(.L_7 - .L_6)
	.align		4
.L_6:
        /*0028*/ 	.word	index@(_Z17mummergpuRCKernelP10MatchCoordPcPKiS3_ii)
        /*002c*/ 	.word	0x00000000


	//----- nvinfo : EIATTR_MIN_STACK_SIZE
	.align		4
.L_7:
        /*0030*/ 	.byte	0x04, 0x12
        /*0032*/ 	.short	(.L_9 - .L_8)
	.align		4
.L_8:
        /*0034*/ 	.word	index@(_Z17mummergpuRCKernelP10MatchCoordPcPKiS3_ii)
        /*0038*/ 	.word	0x00000000


	//----- nvinfo : EIATTR_MIN_STACK_SIZE
	.align		4
.L_9:
        /*003c*/ 	.byte	0x04, 0x12
        /*003e*/ 	.short	(.L_11 - .L_10)
	.align		4
.L_10:
        /*0040*/ 	.word	index@(_Z15mummergpuKernelP10MatchCoordPcPKiS3_ii)
        /*0044*/ 	.word	0x00000000
.L_11:


//--------------------- .nv.compat                --------------------------
	.section	.nv.compat,"",@"SHT_CUDA_COMPAT_INFO"
	.align	4
        /*0000*/ 	.byte	0x02, 0x09, 0x00, 0x00, 0x02, 0x02, 0x02, 0x00, 0x02, 0x05, 0x05, 0x00, 0x03, 0x07, 0x01, 0x01
        /*0010*/ 	.byte	0x02, 0x03, 0x00, 0x00, 0x02, 0x06, 0x01, 0x00, 0x04, 0x0b, 0x08, 0x00, 0x09, 0x00, 0x00, 0x00
        /*0020*/ 	.byte	0x00, 0x00, 0x00, 0x00


//--------------------- .nv.info._Z17mummergpuRCKernelP10MatchCoordPcPKiS3_ii --------------------------
	.section	.nv.info._Z17mummergpuRCKernelP10MatchCoordPcPKiS3_ii,"",@"SHT_CUDA_INFO"
	.sectionflags	@""
	.align	4


	//----- nvinfo : EIATTR_CUDA_API_VERSION
	.align		4
        /*0000*/ 	.byte	0x04, 0x37
        /*0002*/ 	.short	(.L_13 - .L_12)
.L_12:
        /*0004*/ 	.word	0x00000082


	//----- nvinfo : EIATTR_KPARAM_INFO
	.align		4
.L_13:
        /*0008*/ 	.byte	0x04, 0x17
        /*000a*/ 	.short	(.L_15 - .L_14)
.L_14:
        /*000c*/ 	.word	0x00000000
        /*0010*/ 	.short	0x0005
        /*0012*/ 	.short	0x0024
        /*0014*/ 	.byte	0x00, 0xf0, 0x11, 0x00


	//----- nvinfo : EIATTR_KPARAM_INFO
	.align		4
.L_15:
        /*0018*/ 	.byte	0x04, 0x17
        /*001a*/ 	.short	(.L_17 - .L_16)
.L_16:
        /*001c*/ 	.word	0x00000000
        /*0020*/ 	.short	0x0004
        /*0022*/ 	.short	0x0020
        /*0024*/ 	.byte	0x00, 0xf0, 0x11, 0x00


	//----- nvinfo : EIATTR_KPARAM_INFO
	.align		4
.L_17:
        /*0028*/ 	.byte	0x04, 0x17
        /*002a*/ 	.short	(.L_19 - .L_18)
.L_18:
        /*002c*/ 	.word	0x00000000
        /*0030*/ 	.short	0x0003
        /*0032*/ 	.short	0x0018
        /*0034*/ 	.byte	0x00, 0xf0, 0x21, 0x00


	//----- nvinfo : EIATTR_KPARAM_INFO
	.align		4
.L_19:
        /*0038*/ 	.byte	0x04, 0x17
        /*003a*/ 	.short	(.L_21 - .L_20)
.L_20:
        /*003c*/ 	.word	0x00000000
        /*0040*/ 	.short	0x0002
        /*0042*/ 	.short	0x0010
        /*0044*/ 	.byte	0x00, 0xf0, 0x21, 0x00


	//----- nvinfo : EIATTR_KPARAM_INFO
	.align		4
.L_21:
        /*0048*/ 	.byte	0x04, 0x17
        /*004a*/ 	.short	(.L_23 - .L_22)
.L_22:
        /*004c*/ 	.word	0x00000000
        /*0050*/ 	.short	0x0001
        /*0052*/ 	.short	0x0008
        /*0054*/ 	.byte	0x00, 0xf0, 0x21, 0x00


	//----- nvinfo : EIATTR_KPARAM_INFO
	.align		4
.L_23:
        /*0058*/ 	.byte	0x04, 0x17
        /*005a*/ 	.short	(.L_25 - .L_24)
.L_24:
        /*005c*/ 	.word	0x00000000
        /*0060*/ 	.short	0x0000
        /*0062*/ 	.short	0x0000
        /*0064*/ 	.byte	0x00, 0xf0, 0x21, 0x00


	//----- nvinfo : EIATTR_SPARSE_MMA_MASK
	.align		4
.L_25:
        /*0068*/ 	.byte	0x03, 0x50
        /*006a*/ 	.short	0x0000


	//----- nvinfo : EIATTR_MAXREG_COUNT
	.align		4
        /*006c*/ 	.byte	0x03, 0x1b
        /*006e*/ 	.short	0x00ff


	//----- nvinfo : EIATTR_MERCURY_ISA_VERSION
	.align		4
        /*0070*/ 	.byte	0x03, 0x5f
        /*0072*/ 	.short	0x0101


	//----- nvinfo : EIATTR_VRC_CTA_INIT_COUNT
	.align		4
        /*0074*/ 	.byte	0x02, 0x4a
	.zero		1
	.zero		1


	//----- nvinfo : EIATTR_EXIT_INSTR_OFFSETS
	.align		4
        /*0078*/ 	.byte	0x04, 0x1c
        /*007a*/ 	.short	(.L_27 - .L_26)


	//   ....[0]....
.L_26:
        /*007c*/ 	.word	0x00000090


	//   ....[1]....
        /*0080*/ 	.word	0x000001f0


	//   ....[2]....
        /*0084*/ 	.word	0x000010c0


	//----- nvinfo : EIATTR_CRS_STACK_SIZE
	.align		4
.L_27:
        /*0088*/ 	.byte	0x04, 0x1e
        /*008a*/ 	.short	(.L_29 - .L_28)
.L_28:
        /*008c*/ 	.word	0x00000000


	//----- nvinfo : EIATTR_CBANK_PARAM_SIZE
	.align		4
.L_29:
        /*0090*/ 	.byte	0x03, 0x19
        /*0092*/ 	.short	0x0028


	//----- nvinfo : EIATTR_PARAM_CBANK
	.align		4
        /*0094*/ 	.byte	0x04, 0x0a
        /*0096*/ 	.short	(.L_31 - .L_30)
	.align		4
.L_30:
        /*0098*/ 	.word	index@(.nv.constant0._Z17mummergpuRCKernelP10MatchCoordPcPKiS3_ii)
        /*009c*/ 	.short	0x0380
        /*009e*/ 	.short	0x0028


	//----- nvinfo : EIATTR_SW_WAR
	.align		4
.L_31:
        /*00a0*/ 	.byte	0x04, 0x36
        /*00a2*/ 	.short	(.L_33 - .L_32)
.L_32:
        /*00a4*/ 	.word	0x00000008


	//----- nvinfo : EIATTR_BINDLESS_TEXTURE_BANK
	.align		4
.L_33:
        /*00a8*/ 	.byte	0x02, 0x15
	.zero		1
	.zero		1


	//----- nvinfo : EIATTR_BINDLESS_SURFACE_BANK
	.align		4
        /*00ac*/ 	.byte	0x02, 0x16
	.zero		1
	.zero		1


//--------------------- .nv.info._Z15mummergpuKernelP10MatchCoordPcPKiS3_ii --------------------------
	.section	.nv.info._Z15mummergpuKernelP10MatchCoordPcPKiS3_ii,"",@"SHT_CUDA_INFO"
	.sectionflags	@""
	.align	4


	//----- nvinfo : EIATTR_CUDA_API_VERSION
	.align		4
        /*0000*/ 	.byte	0x04, 0x37
        /*0002*/ 	.short	(.L_35 - .L_34)
.L_34:
        /*0004*/ 	.word	0x00000082


	//----- nvinfo : EIATTR_KPARAM_INFO
	.align		4
.L_35:
        /*0008*/ 	.byte	0x04, 0x17
        /*000a*/ 	.short	(.L_37 - .L_36)
.L_36:
        /*000c*/ 	.word	0x00000000
        /*0010*/ 	.short	0x0005
        /*0012*/ 	.short	0x0024
        /*0014*/ 	.byte	0x00, 0xf0, 0x11, 0x00


	//----- nvinfo : EIATTR_KPARAM_INFO
	.align		4
.L_37:
        /*0018*/ 	.byte	0x04, 0x17
        /*001a*/ 	.short	(.L_39 - .L_38)
.L_38:
        /*001c*/ 	.word	0x00000000
        /*0020*/ 	.short	0x0004
        /*0022*/ 	.short	0x0020
        /*0024*/ 	.byte	0x00, 0xf0, 0x11, 0x00


	//----- nvinfo : EIATTR_KPARAM_INFO
	.align		4
.L_39:
        /*0028*/ 	.byte	0x04, 0x17
        /*002a*/ 	.short	(.L_41 - .L_40)
.L_40:
        /*002c*/ 	.word	0x00000000
        /*0030*/ 	.short	0x0003
        /*0032*/ 	.short	0x0018
        /*0034*/ 	.byte	0x00, 0xf0, 0x21, 0x00


	//----- nvinfo : EIATTR_KPARAM_INFO
	.align		4
.L_41:
        /*0038*/ 	.byte	0x04, 0x17
        /*003a*/ 	.short	(.L_43 - .L_42)
.L_42:
        /*003c*/ 	.word	0x00000000
        /*0040*/ 	.short	0x0002
        /*0042*/ 	.short	0x0010
        /*0044*/ 	.byte	0x00, 0xf0, 0x21, 0x00


	//----- nvinfo : EIATTR_KPARAM_INFO
	.align		4
.L_43:
        /*0048*/ 	.byte	0x04, 0x17
        /*004a*/ 	.short	(.L_45 - .L_44)
.L_44:
        /*004c*/ 	.word	0x00000000
        /*0050*/ 	.short	0x0001
        /*0052*/ 	.short	0x0008
        /*0054*/ 	.byte	0x00, 0xf0, 0x21, 0x00


	//----- nvinfo : EIATTR_KPARAM_INFO
	.align		4
.L_45:
        /*0058*/ 	.byte	0x04, 0x17
        /*005a*/ 	.short	(.L_47 - .L_46)
.L_46:
        /*005c*/ 	.word	0x00000000
        /*0060*/ 	.short	0x0000
        /*0062*/ 	.short	0x0000
        /*0064*/ 	.byte	0x00, 0xf0, 0x21, 0x00


	//----- nvinfo : EIATTR_SPARSE_MMA_MASK
	.align		4
.L_47:
        /*0068*/ 	.byte	0x03, 0x50
        /*006a*/ 	.short	0x0000


	//----- nvinfo : EIATTR_MAXREG_COUNT
	.align		4
        /*006c*/ 	.byte	0x03, 0x1b
        /*006e*/ 	.short	0x00ff


	//----- nvinfo : EIATTR_MERCURY_ISA_VERSION
	.align		4
        /*0070*/ 	.byte	0x03, 0x5f
        /*0072*/ 	.short	0x0101


	//----- nvinfo : EIATTR_VRC_CTA_INIT_COUNT
	.align		4
        /*0074*/ 	.byte	0x02, 0x4a
	.zero		1
	.zero		1


	//----- nvinfo : EIATTR_EXIT_INSTR_OFFSETS
	.align		4
        /*0078*/ 	.byte	0x04, 0x1c
        /*007a*/ 	.short	(.L_49 - .L_48)


	//   ....[0]....
.L_48:
        /*007c*/ 	.word	0x00000090


	//   ....[1]....
        /*0080*/ 	.word	0x00000200


	//   ....[2]....
        /*0084*/ 	.word	0x00000b70


	//----- nvinfo : EIATTR_CRS_STACK_SIZE
	.align		4
.L_49:
        /*0088*/ 	.byte	0x04, 0x1e
        /*008a*/ 	.short	(.L_51 - .L_50)
.L_50:
        /*008c*/ 	.word	0x00000000


	//----- nvinfo : EIATTR_CBANK_PARAM_SIZE
	.align		4
.L_51:
        /*0090*/ 	.byte	0x03, 0x19
        /*0092*/ 	.short	0x0028


	//----- nvinfo : EIATTR_PARAM_CBANK
	.align		4
        /*0094*/ 	.byte	0x04, 0x0a
        /*0096*/ 	.short	(.L_53 - .L_52)
	.align		4
.L_52:
        /*0098*/ 	.word	index@(.nv.constant0._Z15mummergpuKernelP10MatchCoordPcPKiS3_ii)
        /*009c*/ 	.short	0x0380
        /*009e*/ 	.short	0x0028


	//----- nvinfo : EIATTR_SW_WAR
	.align		4
.L_53:
        /*00a0*/ 	.byte	0x04, 0x36
        /*00a2*/ 	.short	(.L_55 - .L_54)
.L_54:
        /*00a4*/ 	.word	0x00000008


	//----- nvinfo : EIATTR_BINDLESS_TEXTURE_BANK
	.align		4
.L_55:
        /*00a8*/ 	.byte	0x02, 0x15
	.zero		1
	.zero		1


	//----- nvinfo : EIATTR_BINDLESS_SURFACE_BANK
	.align		4
        /*00ac*/ 	.byte	0x02, 0x16
	.zero		1
	.zero		1


//--------------------- .nv.callgraph             --------------------------
	.section	.nv.callgraph,"",@"SHT_CUDA_CALLGRAPH"
	.align	4
	.sectionentsize	8
	.align		4
        /*0000*/ 	.word	0x00000000
	.align		4
        /*0004*/ 	.word	0xffffffff
	.align		4
        /*0008*/ 	.word	0x00000000
	.align		4
        /*000c*/ 	.word	0xfffffffe
	.align		4
        /*0010*/ 	.word	0x00000000
	.align		4
        /*0014*/ 	.word	0xfffffffd
	.align		4
        /*0018*/ 	.word	0x00000000
	.align		4
        /*001c*/ 	.word	0xfffffffc


//--------------------- .nv.constant0._Z17mummergpuRCKernelP10MatchCoordPcPKiS3_ii --------------------------
	.section	.nv.constant0._Z17mummergpuRCKernelP10MatchCoordPcPKiS3_ii,"a",@progbits
	.sectionflags	@""
	.align	4
.nv.constant0._Z17mummergpuRCKernelP10MatchCoordPcPKiS3_ii:
	.zero		944
	.align		4
        /*03b0*/ 	.word	[20@lo(0x0)=childrentex]
	.align		4
        /*03b4*/ 	.word	[20@lo(0x0)=nodetex]
	.align		4
        /*03b8*/ 	.word	[20@lo(0x0)=reftex]


//--------------------- .nv.constant0._Z15mummergpuKernelP10MatchCoordPcPKiS3_ii --------------------------
	.section	.nv.constant0._Z15mummergpuKernelP10MatchCoordPcPKiS3_ii,"a",@progbits
	.sectionflags	@""
	.align	4
.nv.constant0._Z15mummergpuKernelP10MatchCoordPcPKiS3_ii:
	.zero		944
	.align		4
        /*03b0*/ 	.word	[20@lo(0x0)=childrentex]
	.align		4
        /*03b4*/ 	.word	[20@lo(0x0)=nodetex]
	.align		4
        /*03b8*/ 	.word	[20@lo(0x0)=reftex]


//--------------------- .text._Z17mummergpuRCKernelP10MatchCoordPcPKiS3_ii --------------------------
	.section	.text._Z17mummergpuRCKernelP10MatchCoordPcPKiS3_ii,"ax",@progbits
	.align	128
.text._Z17mummergpuRCKernelP10MatchCoordPcPKiS3_ii:
        .type           _Z17mummergpuRCKernelP10MatchCoordPcPKiS3_ii,@function
        .size           _Z17mummergpuRCKernelP10MatchCoordPcPKiS3_ii,(.L_x_51 - _Z17mummergpuRCKernelP10MatchCoordPcPKiS3_ii)
        .other          _Z17mummergpuRCKernelP10MatchCoordPcPKiS3_ii,@"STO_CUDA_ENTRY STV_DEFAULT"
_Z17mummergpuRCKernelP10MatchCoordPcPKiS3_ii:
[----:B------:R-:W-:Y:S01]  /*0000*/  LDC R1, c[0x0][0x37c] ;  /* 0x0000df00ff017b82 */ /* 0x000fe20000000800 */
[----:B------:R-:W0:Y:S01]  /*0010*/  S2R R7, SR_CTAID.X ;  /* 0x0000000000077919 */ /* 0x000e220000002500 */
[----:B------:R-:W1:Y:S01]  /*0020*/  LDCU UR4, c[0x0][0x360] ;  /* 0x00006c00ff0477ac */ /* 0x000e620008000800 */
[----:B------:R-:W2:Y:S01]  /*0030*/  S2R R0, SR_TID.X ;  /* 0x0000000000007919 */ /* 0x000ea20000002100 */
[----:B------:R-:W3:Y:S01]  /*0040*/  LDCU UR5, c[0x0][0x3a0] ;  /* 0x00007400ff0577ac */ /* 0x000ee20008000800 */
[----:B-1----:R-:W-:Y:S01]  /*0050*/  UPRMT UR4, UR4, 0x7210, URZ ;  /* 0x0000721004047896 */ /* 0x002fe200080000ff */
[----:B0-----:R-:W-:-:S05]  /*0060*/  PRMT R7, R7, 0x7210, RZ ;  /* 0x0000721007077816 */ /* 0x001fca00000000ff */
[----:B--2---:R-:W-:-:S05]  /*0070*/  IMAD R7, R7, UR4, R0 ;  /* 0x0000000407077c24 */ /* 0x004fca000f8e0200 */
[----:B---3--:R-:W-:-:S13]  /*0080*/  ISETP.GE.AND P0, PT, R7, UR5, PT ;  /* 0x0000000507007c0c */ /* 0x008fda000bf06270 */
[----:B------:R-:W-:Y:S05]  /*0090*/  @P0 EXIT ;  /* 0x000000000000094d */ /* 0x000fea0003800000 */
[----:B------:R-:W0:Y:S01]  /*00a0*/  LDC.64 R2, c[0x0][0x398] ;  /* 0x0000e600ff027b82 */ /* 0x000e220000000a00 */
[----:B------:R-:W1:Y:S01]  /*00b0*/  LDCU.64 UR6, c[0x0][0x358] ;  /* 0x00006b00ff0677ac */ /* 0x000e620008000a00 */
[----:B------:R-:W2:Y:S06]  /*00c0*/  LDCU UR5, c[0x0][0x3a4] ;  /* 0x00007480ff0577ac */ /* 0x000eac0008000800 */
[----:B------:R-:W3:Y:S01]  /*00d0*/  LDC.64 R4, c[0x0][0x390] ;  /* 0x0000e400ff047b82 */ /* 0x000ee20000000a00 */
[----:B------:R-:W4:Y:S01]  /*00e0*/  LDCU.64 UR8, c[0x0][0x380] ;  /* 0x00007000ff0877ac */ /* 0x000f220008000a00 */
[----:B0-----:R-:W-:-:S06]  /*00f0*/  IMAD.WIDE R2, R7, 0x4, R2 ;  /* 0x0000000407027825 */ /* 0x001fcc00078e0202 */
[----:B-1----:R-:W4:Y:S01]  /*0100*/  LDG.E R3, desc[UR6][R2.64] ;  /* 0x0000000602037981 */ /* 0x002f22000c1e1900 */
[----:B---3--:R-:W-:-:S06]  /*0110*/  IMAD.WIDE R4, R7, 0x4, R4 ;  /* 0x0000000407047825 */ /* 0x008fcc00078e0204 */
[----:B------:R-:W3:Y:S01]  /*0120*/  LDG.E R4, desc[UR6][R4.64] ;  /* 0x0000000604047981 */ /* 0x000ee2000c1e1900 */
[----:B--2---:R-:W-:Y:S01]  /*0130*/  UIADD3 UR4, UPT, UPT, UR5, 0x1, URZ ;  /* 0x0000000105047890 */ /* 0x004fe2000fffe0ff */
[----:B------:R-:W-:-:S03]  /*0140*/  PRMT R7, R7, 0x7210, RZ ;  /* 0x0000721007077816 */ /* 0x000fc600000000ff */
[----:B------:R-:W-:-:S06]  /*0150*/  UPRMT UR4, UR4, 0x7210, URZ ;  /* 0x0000721004047896 */ /* 0x000fcc00080000ff */
[----:B------:R-:W-:Y:S01]  /*0160*/  IMAD R7, R7, UR4, RZ ;  /* 0x0000000407077c24 */ /* 0x000fe2000f8e02ff */
[----:B----4-:R-:W-:Y:S02]  /*0170*/  ISETP.GE.AND P0, PT, R3, UR5, PT ;  /* 0x0000000503007c0c */ /* 0x010fe4000bf06270 */
[----:B---3--:R-:W-:Y:S02]  /*0180*/  SHF.R.S32.HI R6, RZ, 0x1f, R4 ;  /* 0x0000001fff067819 */ /* 0x008fe40000011404 */
[----:B------:R-:W-:Y:S02]  /*0190*/  IADD3 R17, P2, PT, -R7, R4, RZ ;  /* 0x0000000407117210 */ /* 0x000fe40007f5e1ff */
[----:B------:R-:W-:Y:S02]  /*01a0*/  IADD3 R0, P1, PT, R4, 0x1, RZ ;  /* 0x0000000104007810 */ /* 0x000fe40007f3e0ff */
[----:B------:R-:W-:Y:S02]  /*01b0*/  IADD3.X R4, PT, PT, R6, -0x1, RZ, P2, !PT ;  /* 0xffffffff06047810 */ /* 0x000fe400017fe4ff */
[----:B------:R-:W-:Y:S01]  /*01c0*/  LEA R2, P2, R17, UR8, 0x3 ;  /* 0x0000000811027c11 */ /* 0x000fe2000f8418ff */
[----:B------:R-:W-:-:S03]  /*01d0*/  IMAD.X R6, RZ, RZ, R6, P1 ;  /* 0x000000ffff067224 */ /* 0x000fc600008e0606 */
[----:B------:R-:W-:Y:S01]  /*01e0*/  LEA.HI.X R17, R17, UR9, R4, 0x3, P2 ;  /* 0x0000000911117c11 */ /* 0x000fe200090f1c04 */
[----:B------:R-:W-:Y:S08]  /*01f0*/  @!P0 EXIT ;  /* 0x000000000000894d */ /* 0x000ff00003800000 */
[----:B------:R-:W-:Y:S01]  /*0200*/  IMAD.MOV.U32 R7, RZ, RZ, R3 ;  /* 0x000000ffff077224 */ /* 0x000fe200078e0003 */
[----:B------:R-:W-:Y:S02]  /*0210*/  PRMT R12, R12, 0x5410, RZ ;  /* 0x000054100c0c7816 */ /* 0x000fe400000000ff */
[----:B------:R-:W-:-:S07]  /*0220*/  CS2R R8, SRZ ;  /* 0x0000000000087805 */ /* 0x000fce000001ff00 */
.L_x_29:
[----:B------:R-:W-:Y:S01]  /*0230*/  ISETP.GE.AND P0, PT, R8, 0x1, PT ;  /* 0x000000010800780c */ /* 0x000fe20003f06270 */
[----:B------:R-:W0:Y:S03]  /*0240*/  LDCU.64 UR4, c[0x0][0x388] ;  /* 0x00007100ff0477ac */ /* 0x000e260008000a00 */
[----:B-----5:R-:W-:-:S13]  /*0250*/  ISETP.EQ.OR P0, PT, R5, RZ, !P0 ;  /* 0x000000ff0500720c */ /* 0x020fda0004702670 */
[----:B------:R-:W-:-:S04]  /*0260*/  @P0 IMAD.MOV.U32 R8, RZ, RZ, 0x1 ;  /* 0x00000001ff080424 */ /* 0x000fc800078e00ff */
[----:B------:R-:W-:-:S05]  /*0270*/  IMAD.IADD R15, R7, 0x1, -R8 ;  /* 0x00000001070f7824 */ /* 0x000fca00078e0a08 */
[----:B------:R-:W-:Y:S02]  /*0280*/  SHF.R.S32.HI R3, RZ, 0x1f, R15 ;  /* 0x0000001fff037819 */ /* 0x000fe4000001140f */
[----:B0-----:R-:W-:-:S04]  /*0290*/  IADD3 R14, P1, P2, R15, UR4, R0 ;  /* 0x000000040f0e7c10 */ /* 0x001fc8000fa3e000 */
[----:B------:R-:W-:-:S05]  /*02a0*/  IADD3.X R15, PT, PT, R3, UR5, R6, P1, P2 ;  /* 0x00000005030f7c10 */ /* 0x000fca0008fe4406 */
[----:B------:R-:W2:Y:S01]  /*02b0*/  LDG.E.U8 R14, desc[UR6][R14.64] ;  /* 0x000000060e0e7981 */ /* 0x000ea2000c1e1100 */
[----:B------:R-:W-:Y:S01]  /*02c0*/  IMAD.MOV.U32 R10, RZ, RZ, 0x1 ;  /* 0x00000001ff0a7424 */ /* 0x000fe200078e00ff */
[----:B------:R-:W-:Y:S01]  /*02d0*/  SHF.R.U32.HI R11, RZ, 0x10, R5 ;  /* 0x00000010ff0b7819 */ /* 0x000fe20000011605 */
[----:B------:R-:W-:Y:S01]  /*02e0*/  BSSY.RECONVERGENT B0, `(.L_x_0) ;  /* 0x0000020000007945 */ /* 0x000fe20003800200 */
[----:B------:R-:W-:Y:S02]  /*02f0*/  @P0 IMAD.MOV.U32 R9, RZ, RZ, RZ ;  /* 0x000000ffff090224 */ /* 0x000fe400078e00ff */
[----:B------:R-:W-:Y:S02]  /*0300*/  @P0 PRMT R11, R10, 0x7610, R11 ;  /* 0x000076100a0b0816 */ /* 0x000fe4000000000b */
[----:B------:R-:W-:-:S04]  /*0310*/  PRMT R10, R5, 0x7610, R10 ;  /* 0x00007610050a7816 */ /* 0x000fc8000000000a */
[----:B------:R-:W-:Y:S02]  /*0320*/  @P0 PRMT R10, RZ, 0x7610, R10 ;  /* 0x00007610ff0a0816 */ /* 0x000fe4000000000a */
[----:B--2---:R-:W-:-:S04]  /*0330*/  PRMT R3, R14, 0x8880, RZ ;  /* 0x000088800e037816 */ /* 0x004fc800000000ff */
[----:B------:R-:W-:Y:S01]  /*0340*/  ISETP.NE.AND P1, PT, R3, 0x41, PT ;  /* 0x000000410300780c */ /* 0x000fe20003f25270 */
[----:B------:R-:W-:-:S12]  /*0350*/  IMAD.MOV.U32 R3, RZ, RZ, R17 ;  /* 0x000000ffff037224 */ /* 0x000fd800078e0011 */
[----:B------:R-:W-:Y:S05]  /*0360*/  @!P1 BRA `(.L_x_1) ;  /* 0x0000000000549947 */ /* 0x000fea0003800000 */
[----:B------:R-:W-:-:S04]  /*0370*/  PRMT R16, R14, 0x7610, R16 ;  /* 0x000076100e107816 */ /* 0x000fc80000000010 */
[----:B------:R-:W-:-:S04]  /*0380*/  PRMT R5, R16, 0x8880, RZ ;  /* 0x0000888010057816 */ /* 0x000fc800000000ff */
[----:B------:R-:W-:-:S13]  /*0390*/  ISETP.NE.AND P0, PT, R5, 0x43, PT ;  /* 0x000000430500780c */ /* 0x000fda0003f05270 */
[----:B------:R-:W-:Y:S05]  /*03a0*/  @!P0 BRA `(.L_x_2) ;  /* 0x0000000000388947 */ /* 0x000fea0003800000 */
[----:B------:R-:W-:-:S13]  /*03b0*/  ISETP.NE.AND P0, PT, R5, 0x47, PT ;  /* 0x000000470500780c */ /* 0x000fda0003f05270 */
[----:B------:R-:W-:Y:S05]  /*03c0*/  @!P0 BRA `(.L_x_3) ;  /* 0x0000000000248947 */ /* 0x000fea0003800000 */
[----:B------:R-:W-:-:S13]  /*03d0*/  ISETP.NE.AND P0, PT, R5, 0x54, PT ;  /* 0x000000540500780c */ /* 0x000fda0003f05270 */
[----:B------:R-:W-:Y:S05]  /*03e0*/  @!P0 BRA `(.L_x_4) ;  /* 0x0000000000108947 */ /* 0x000fea0003800000 */
[----:B------:R-:W-:Y:S01]  /*03f0*/  ISETP.NE.AND P0, PT, R5, 0x71, PT ;  /* 0x000000710500780c */ /* 0x000fe20003f05270 */
[----:B------:R-:W-:-:S12]  /*0400*/  IMAD.MOV.U32 R13, RZ, RZ, RZ ;  /* 0x000000ffff0d7224 */ /* 0x000fd800078e00ff */
[----:B------:R-:W-:Y:S01]  /*0410*/  @!P0 PRMT R16, RZ, 0x7610, R16 ;  /* 0x00007610ff108816 */ /* 0x000fe20000000010 */
[----:B------:R-:W-:Y:S06]  /*0420*/  BRA `(.L_x_5) ;  /* 0x00000000002c7947 */ /* 0x000fec0003800000 */
.L_x_4:
[----:B------:R-:W-:Y:S02]  /*0430*/  IMAD.MOV.U32 R16, RZ, RZ, 0x41 ;  /* 0x00000041ff107424 */ /* 0x000fe400078e00ff */
[----:B------:R-:W-:Y:S01]  /*0440*/  IMAD.MOV.U32 R13, RZ, RZ, RZ ;  /* 0x000000ffff0d7224 */ /* 0x000fe200078e00ff */
[----:B------:R-:W-:Y:S06]  /*0450*/  BRA `(.L_x_5) ;  /* 0x0000000000207947 */ /* 0x000fec0003800000 */
.L_x_3:
[----:B------:R-:W-:Y:S02]  /*0460*/  IMAD.MOV.U32 R16, RZ, RZ, 0x43 ;  /* 0x00000043ff107424 */ /* 0x000fe400078e00ff */
[----:B------:R-:W-:Y:S01]  /*0470*/  IMAD.MOV.U32 R13, RZ, RZ, RZ ;  /* 0x000000ffff0d7224 */ /* 0x000fe200078e00ff */
[----:B------:R-:W-:Y:S06]  /*0480*/  BRA `(.L_x_5) ;  /* 0x0000000000147947 */ /* 0x000fec0003800000 */
.L_x_2:
[----:B------:R-:W-:Y:S02]  /*0490*/  IMAD.MOV.U32 R16, RZ, RZ, 0x47 ;  /* 0x00000047ff107424 */ /* 0x000fe400078e00ff */
[----:B------:R-:W-:Y:S01]  /*04a0*/  IMAD.MOV.U32 R13, RZ, RZ, RZ ;  /* 0x000000ffff0d7224 */ /* 0x000fe200078e00ff */
[----:B------:R-:W-:Y:S06]  /*04b0*/  BRA `(.L_x_5) ;  /* 0x0000000000087947 */ /* 0x000fec0003800000 */
.L_x_1:
[----:B------:R-:W-:Y:S02]  /*04c0*/  IMAD.MOV.U32 R16, RZ, RZ, 0x54 ;  /* 0x00000054ff107424 */ /* 0x000fe400078e00ff */
[----:B------:R-:W-:-:S07]  /*04d0*/  IMAD.MOV.U32 R13, RZ, RZ, RZ ;  /* 0x000000ffff0d7224 */ /* 0x000fce00078e00ff */
.L_x_5:
[----:B------:R-:W-:Y:S05]  /*04e0*/  BSYNC.RECONVERGENT B0 ;  /* 0x0000000000007941 */ /* 0x000fea0003800200 */
.L_x_0:
[----:B------:R-:W-:Y:S04]  /*04f0*/  BSSY.RECONVERGENT B1, `(.L_x_6) ;  /* 0x00000b0000017945 */ /* 0x000fe80003800200 */
[----:B------:R-:W-:Y:S01]  /*0500*/  BSSY.RELIABLE B0, `(.L_x_7) ;  /* 0x000009a000007945 */ /* 0x000fe20003800100 */
.L_x_20:
[----:B------:R-:W-:Y:S02]  /*0510*/  PRMT R16, R16, 0x8880, RZ ;  /* 0x0000888010107816 */ /* 0x000fe400000000ff */
[----:B------:R-:W-:Y:S02]  /*0520*/  PRMT R5, R12, 0x5432, R12 ;  /* 0x000054320c057816 */ /* 0x000fe4000000000c */
[----:B------:R-:W-:Y:S02]  /*0530*/  ISETP.NE.AND P0, PT, R16, RZ, PT ;  /* 0x000000ff1000720c */ /* 0x000fe40003f05270 */
[----:B------:R-:W-:-:S11]  /*0540*/  PRMT R12, R10, 0x5410, R11 ;  /* 0x000054100a0c7816 */ /* 0x000fd6000000000b */
[----:B------:R-:W-:Y:S05]  /*0550*/  @!P0 BRA `(.L_x_8) ;  /* 0x0000000800508947 */ /* 0x000fea0003800000 */
[----:B------:R-:W0:Y:S01]  /*0560*/  LDCU UR4, c[0x0][0x3b0] ;  /* 0x00007600ff0477ac */ /* 0x000e220008000800 */
[----:B------:R-:W-:Y:S01]  /*0570*/  I2F.U16 R14, R10 ;  /* 0x0000000a000e7306 */ /* 0x000fe20000101000 */
[----:B------:R-:W-:Y:S01]  /*0580*/  IMAD.MOV.U32 R17, RZ, RZ, -0x3e000000 ;  /* 0xc2000000ff117424 */ /* 0x000fe200078e00ff */
[----:B------:R-:W-:-:S06]  /*0590*/  UMOV UR5, URZ ;  /* 0x000000ff00057c82 */ /* 0x000fcc0008000000 */
[----:B------:R-:W0:Y:S02]  /*05a0*/  I2F.U16 R15, R11 ;  /* 0x0000000b000f7306 */ /* 0x000e240000101000 */
[----:B0-----:R0:W5:Y:S01]  /*05b0*/  TEX.LL R14, R4, R14, R17, UR4, 2D ;  /* 0x28ff04110e047f60 */ /* 0x00116200089e0f0e */
[----:B------:R-:W-:Y:S01]  /*05c0*/  ISETP.NE.AND P0, PT, R16, 0x41, PT ;  /* 0x000000411000780c */ /* 0x000fe20003f05270 */
[----:B------:R-:W-:-:S12]  /*05d0*/  BSSY.RECONVERGENT B2, `(.L_x_9) ;  /* 0x000000d000027945 */ /* 0x000fd80003800200 */
[----:B0-----:R-:W-:Y:S05]  /*05e0*/  @!P0 BRA `(.L_x_10) ;  /* 0x0000000000288947 */ /* 0x001fea0003800000 */
[----:B------:R-:W-:-:S13]  /*05f0*/  ISETP.NE.AND P0, PT, R16, 0x43, PT ;  /* 0x000000431000780c */ /* 0x000fda0003f05270 */
[----:B------:R-:W-:Y:S05]  /*0600*/  @!P0 BRA `(.L_x_11) ;  /* 0x0000000000188947 */ /* 0x000fea0003800000 */
[----:B------:R-:W-:-:S13]  /*0610*/  ISETP.NE.AND P0, PT, R16, 0x47, PT ;  /* 0x000000471000780c */ /* 0x000fda0003f05270 */
[----:B------:R-:W-:Y:S05]  /*0620*/  @!P0 BRA `(.L_x_12) ;  /* 0x00000000001c8947 */ /* 0x000fea0003800000 */
[----:B------:R-:W-:-:S13]  /*0630*/  ISETP.NE.AND P0, PT, R16, 0x54, PT ;  /* 0x000000541000780c */ /* 0x000fda0003f05270 */
[----:B-----5:R-:W-:Y:S02]  /*0640*/  @P0 IMAD.MOV.U32 R14, RZ, RZ, RZ ;  /* 0x000000ffff0e0224 */ /* 0x020fe400078e00ff */
[----:B------:R-:W-:Y:S01]  /*0650*/  @!P0 IMAD.MOV.U32 R14, RZ, RZ, R15 ;  /* 0x000000ffff0e8224 */ /* 0x000fe200078e000f */
[----:B------:R-:W-:Y:S06]  /*0660*/  BRA `(.L_x_12) ;  /* 0x00000000000c7947 */ /* 0x000fec0003800000 */
.L_x_11:
[----:B-----5:R-:W-:Y:S01]  /*0670*/  IMAD.MOV.U32 R14, RZ, RZ, R5 ;  /* 0x000000ffff0e7224 */ /* 0x020fe200078e0005 */
[----:B------:R-:W-:Y:S06]  /*0680*/  BRA `(.L_x_12) ;  /* 0x0000000000047947 */ /* 0x000fec0003800000 */
.L_x_10:
[----:B-----5:R-:W-:-:S07]  /*0690*/  IMAD.MOV.U32 R14, RZ, RZ, R4 ;  /* 0x000000ffff0e7224 */ /* 0x020fce00078e0004 */
.L_x_12:
[----:B------:R-:W-:Y:S05]  /*06a0*/  BSYNC.RECONVERGENT B2 ;  /* 0x0000000000027941 */ /* 0x000fea0003800200 */
.L_x_9:
[----:B-----5:R-:W-:-:S13]  /*06b0*/  ISETP.NE.AND P0, PT, R14, RZ, PT ;  /* 0x000000ff0e00720c */ /* 0x020fda0003f05270 */
[----:B------:R-:W-:Y:S05]  /*06c0*/  @!P0 BREAK.RELIABLE B0 ;  /* 0x0000000000008942 */ /* 0x000fea0003800100 */
[----:B------:R-:W-:Y:S05]  /*06d0*/  @!P0 BRA `(.L_x_13) ;  /* 0x00000004009c8947 */ /* 0x000fea0003800000 */
[----:B------:R-:W0:Y:S01]  /*06e0*/  LDCU UR4, c[0x0][0x3b4] ;  /* 0x00007680ff0477ac */ /* 0x000e220008000800 */
[----:B------:R-:W-:Y:S01]  /*06f0*/  I2F.U16 R4, R14 ;  /* 0x0000000e00047306 */ /* 0x000fe20000101000 */
[----:B------:R-:W-:-:S07]  /*0700*/  UMOV UR5, URZ ;  /* 0x000000ff00057c82 */ /* 0x000fce0008000000 */
[----:B------:R-:W0:Y:S02]  /*0710*/  I2F.U16 R5, R14.H1 ;  /* 0x1000000e00057306 */ /* 0x000e240000101000 */
[----:B0-----:R0:W5:Y:S01]  /*0720*/  TEX.LL RZ, R4, R4, R17, UR4, 2D, 0x3 ;  /* 0x28ff041104047f60 */ /* 0x00116200089e03ff */
[----:B------:R-:W-:Y:S01]  /*0730*/  ISETP.NE.AND P0, PT, R9, RZ, PT ;  /* 0x000000ff0900720c */ /* 0x000fe20003f05270 */
[----:B0-----:R-:W0:-:S12]  /*0740*/  LDCU.64 UR4, c[0x0][0x388] ;  /* 0x00007100ff0477ac */ /* 0x001e180008000a00 */
[----:B-----5:R-:W-:-:S04]  /*0750*/  @P0 IADD3 R16, PT, PT, R5, 0x1, -R4 ;  /* 0x0000000105100810 */ /* 0x020fc80007ffe804 */
[----:B------:R-:W-:Y:S01]  /*0760*/  @P0 VIMNMX R11, PT, PT, R16, R9, PT ;  /* 0x00000009100b0248 */ /* 0x000fe20003fe0100 */
[----:B------:R-:W-:-:S04]  /*0770*/  @!P0 IMAD.MOV.U32 R11, RZ, RZ, 0x1 ;  /* 0x00000001ff0b8424 */ /* 0x000fc800078e00ff */
[----:B------:R-:W-:-:S04]  /*0780*/  IMAD.IADD R8, R8, 0x1, R11 ;  /* 0x0000000108087824 */ /* 0x000fc800078e020b */
[----:B------:R-:W-:-:S05]  /*0790*/  IMAD.IADD R11, R7, 0x1, -R8 ;  /* 0x00000001070b7824 */ /* 0x000fca00078e0a08 */
[----:B------:R-:W-:Y:S02]  /*07a0*/  SHF.R.S32.HI R13, RZ, 0x1f, R11 ;  /* 0x0000001fff0d7819 */ /* 0x000fe4000001140b */
[----:B0-----:R-:W-:-:S04]  /*07b0*/  IADD3 R10, P1, P2, R11, UR4, R0 ;  /* 0x000000040b0a7c10 */ /* 0x001fc8000fa3e000 */
[----:B------:R-:W-:-:S05]  /*07c0*/  IADD3.X R11, PT, PT, R13, UR5, R6, P1, P2 ;  /* 0x000000050d0b7c10 */ /* 0x000fca0008fe4406 */
[----:B------:R0:W2:Y:S01]  /*07d0*/  LDG.E.U8 R17, desc[UR6][R10.64] ;  /* 0x000000060a117981 */ /* 0x0000a2000c1e1100 */
[CC--:B------:R-:W-:Y:S01]  /*07e0*/  ISETP.GE.AND P2, PT, R9.reuse, R16.reuse, P0 ;  /* 0x000000100900720c */ /* 0x0c0fe20000746270 */
[----:B------:R-:W-:Y:S01]  /*07f0*/  BSSY.RECONVERGENT B2, `(.L_x_14) ;  /* 0x0000022000027945 */ /* 0x000fe20003800200 */
[C---:B------:R-:W-:Y:S01]  /*0800*/  @P0 ISETP.GE.AND P1, PT, R9.reuse, R16, PT ;  /* 0x000000100900020c */ /* 0x040fe20003f26270 */
[----:B------:R-:W-:Y:S02]  /*0810*/  @P0 IMAD.IADD R16, R9, 0x1, -R16 ;  /* 0x0000000109100824 */ /* 0x000fe400078e0a10 */
[----:B------:R-:W-:-:S03]  /*0820*/  @P0 IMAD.IADD R13, R4, 0x1, R9 ;  /* 0x00000001040d0824 */ /* 0x000fc600078e0209 */
[----:B------:R-:W-:Y:S01]  /*0830*/  @P0 SEL R16, R16, RZ, P1 ;  /* 0x000000ff10100207 */ /* 0x000fe20000800000 */
[----:B------:R-:W-:Y:S01]  /*0840*/  @!P0 IMAD.MOV.U32 R16, RZ, RZ, R9 ;  /* 0x000000ffff108224 */ /* 0x000fe200078e0009 */
[----:B0-----:R-:W-:-:S03]  /*0850*/  PRMT R10, R14, 0x7610, R10 ;  /* 0x000076100e0a7816 */ /* 0x001fc6000000000a */
[----:B------:R-:W-:Y:S02]  /*0860*/  @P2 VIADD R13, R5, 0x1 ;  /* 0x00000001050d2836 */ /* 0x000fe40000000000 */
[----:B------:R-:W-:Y:S02]  /*0870*/  @!P0 VIADD R13, R4, 0x1 ;  /* 0x00000001040d8836 */ /* 0x000fe40000000000 */
[----:B------:R-:W-:Y:S01]  /*0880*/  IMAD.MOV.U32 R9, RZ, RZ, R16 ;  /* 0x000000ffff097224 */ /* 0x000fe200078e0010 */
[----:B--2---:R-:W-:-:S04]  /*0890*/  PRMT R15, R17, 0x8880, RZ ;  /* 0x00008880110f7816 */ /* 0x004fc800000000ff */
[----:B------:R-:W-:Y:S02]  /*08a0*/  ISETP.NE.AND P1, PT, R15, 0x41, PT ;  /* 0x000000410f00780c */ /* 0x000fe40003f25270 */
[----:B------:R-:W-:-:S04]  /*08b0*/  SHF.R.U32.HI R15, RZ, 0x10, R14 ;  /* 0x00000010ff0f7819 */ /* 0x000fc8000001160e */
[----:B------:R-:W-:-:S07]  /*08c0*/  PRMT R11, R15, 0x7610, R11 ;  /* 0x000076100f0b7816 */ /* 0x000fce000000000b */
        /* <DEDUP_REMOVED lines=9> */
[----:B------:R-:W-:-:S13]  /*0960*/  ISETP.NE.AND P0, PT, R14, 0x71, PT ;  /* 0x000000710e00780c */ /* 0x000fda0003f05270 */
[----:B------:R-:W-:Y:S05]  /*0970*/  @P0 BRA `(.L_x_19) ;  /* 0x0000000000240947 */ /* 0x000fea0003800000 */
[----:B------:R-:W-:Y:S01]  /*0980*/  PRMT R16, RZ, 0x7610, R16 ;  /* 0x00007610ff107816 */ /* 0x000fe20000000010 */
[----:B------:R-:W-:Y:S06]  /*0990*/  BRA `(.L_x_19) ;  /* 0x00000000001c7947 */ /* 0x000fec0003800000 */
.L_x_18:
[----:B------:R-:W-:Y:S01]  /*09a0*/  IMAD.MOV.U32 R16, RZ, RZ, 0x41 ;  /* 0x00000041ff107424 */ /* 0x000fe200078e00ff */
[----:B------:R-:W-:Y:S06]  /*09b0*/  BRA `(.L_x_19) ;  /* 0x0000000000147947 */ /* 0x000fec0003800000 */
.L_x_17:
[----:B------:R-:W-:Y:S01]  /*09c0*/  IMAD.MOV.U32 R16, RZ, RZ, 0x43 ;  /* 0x00000043ff107424 */ /* 0x000fe200078e00ff */
[----:B------:R-:W-:Y:S06]  /*09d0*/  BRA `(.L_x_19) ;  /* 0x00000000000c7947 */ /* 0x000fec0003800000 */
.L_x_16:
[----:B------:R-:W-:Y:S01]  /*09e0*/  IMAD.MOV.U32 R16, RZ, RZ, 0x47 ;  /* 0x00000047ff107424 */ /* 0x000fe200078e00ff */
[----:B------:R-:W-:Y:S06]  /*09f0*/  BRA `(.L_x_19) ;  /* 0x0000000000047947 */ /* 0x000fec0003800000 */
.L_x_15:
[----:B------:R-:W-:-:S07]  /*0a00*/  IMAD.MOV.U32 R16, RZ, RZ, 0x54 ;  /* 0x00000054ff107424 */ /* 0x000fce00078e00ff */
.L_x_19:
[----:B------:R-:W-:Y:S05]  /*0a10*/  BSYNC.RECONVERGENT B2 ;  /* 0x0000000000027941 */ /* 0x000fea0003800200 */
.L_x_14:
[----:B------:R-:W-:Y:S02]  /*0a20*/  PRMT R14, R16, 0x8880, RZ ;  /* 0x00008880100e7816 */ /* 0x000fe400000000ff */
[----:B------:R-:W-:-:S04]  /*0a30*/  ISETP.GT.AND P0, PT, R13, R5, PT ;  /* 0x000000050d00720c */ /* 0x000fc80003f04270 */
[----:B------:R-:W-:-:S13]  /*0a40*/  ISETP.NE.AND P0, PT, R14, RZ, !P0 ;  /* 0x000000ff0e00720c */ /* 0x000fda0004705270 */
[----:B------:R-:W-:Y:S05]  /*0a50*/  @!P0 BRA `(.L_x_20) ;  /* 0xfffffff800ac8947 */ /* 0x000fea000383ffff */
[----:B------:R-:W0:Y:S01]  /*0a60*/  LDCU UR4, c[0x0][0x3b8] ;  /* 0x00007700ff0477ac */ /* 0x000e220008000800 */
[--C-:B------:R-:W-:Y:S01]  /*0a70*/  SHF.R.S32.HI R14, RZ, 0x10, R13.reuse ;  /* 0x00000010ff0e7819 */ /* 0x100fe2000001140d */
[----:B------:R-:W-:Y:S01]  /*0a80*/  IMAD.MOV.U32 R18, RZ, RZ, -0x3e000000 ;  /* 0xc2000000ff127424 */ /* 0x000fe200078e00ff */
[--C-:B------:R-:W-:Y:S01]  /*0a90*/  SHF.R.U32.HI R15, RZ, 0x2, R13.reuse ;  /* 0x00000002ff0f7819 */ /* 0x100fe2000001160d */
[----:B------:R-:W-:Y:S01]  /*0aa0*/  UMOV UR5, URZ ;  /* 0x000000ff00057c82 */ /* 0x000fe20008000000 */
[----:B------:R-:W-:Y:S02]  /*0ab0*/  LOP3.LUT R14, R14, 0xfffffffc, RZ, 0xc0, !PT ;  /* 0xfffffffc0e0e7812 */ /* 0x000fe400078ec0ff */
[----:B------:R-:W-:Y:S02]  /*0ac0*/  LOP3.LUT R17, R15, 0xffff, RZ, 0xc0, !PT ;  /* 0x0000ffff0f117812 */ /* 0x000fe400078ec0ff */
[----:B------:R-:W-:Y:S02]  /*0ad0*/  LOP3.LUT R15, R14, 0x3, R13, 0xf8, !PT ;  /* 0x000000030e0f7812 */ /* 0x000fe400078ef80d */
[----:B------:R-:W-:-:S02]  /*0ae0*/  I2FP.F32.S32 R14, R17 ;  /* 0x00000011000e7245 */ /* 0x000fc40000201400 */
[----:B------:R-:W-:-:S04]  /*0af0*/  I2FP.F32.S32 R15, R15 ;  /* 0x0000000f000f7245 */ /* 0x000fc80000201400 */
[----:B0-----:R-:W5:Y:S01]  /*0b00*/  TEX.LL RZ, R14, R14, R18, UR4, 2D, 0x1 ;  /* 0x28ff04120e0e7f60 */ /* 0x001f6200089e01ff */
[----:B------:R-:W-:Y:S01]  /*0b10*/  PRMT R17, R16, 0x8880, RZ ;  /* 0x0000888010117816 */ /* 0x000fe200000000ff */
[----:B-----5:R-:W-:-:S05]  /*0b20*/  IMAD.SHL.U32 R16, R14, 0x1000000, RZ ;  /* 0x010000000e107824 */ /* 0x020fca00078e00ff */
[----:B------:R-:W-:-:S04]  /*0b30*/  SHF.R.S32.HI R16, RZ, 0x18, R16 ;  /* 0x00000018ff107819 */ /* 0x000fc80000011410 */
[----:B------:R-:W-:-:S13]  /*0b40*/  ISETP.NE.AND P0, PT, R16, R17, PT ;  /* 0x000000111000720c */ /* 0x000fda0003f05270 */
[----:B------:R-:W-:Y:S05]  /*0b50*/  @P0 BREAK.RELIABLE B0 ;  /* 0x0000000000000942 */ /* 0x000fea0003800100 */
[----:B------:R-:W-:Y:S05]  /*0b60*/  @P0 BRA `(.L_x_21) ;  /* 0x0000000000700947 */ /* 0x000fea0003800000 */
[----:B------:R-:W0:Y:S01]  /*0b70*/  LDCU.64 UR4, c[0x0][0x388] ;  /* 0x00007100ff0477ac */ /* 0x000e220008000a00 */
[----:B------:R-:W-:-:S04]  /*0b80*/  VIADD R8, R8, 0x1 ;  /* 0x0000000108087836 */ /* 0x000fc80000000000 */
[----:B------:R-:W-:-:S05]  /*0b90*/  IMAD.IADD R15, R7, 0x1, -R8 ;  /* 0x00000001070f7824 */ /* 0x000fca00078e0a08 */
[----:B------:R-:W-:Y:S02]  /*0ba0*/  SHF.R.S32.HI R17, RZ, 0x1f, R15 ;  /* 0x0000001fff117819 */ /* 0x000fe4000001140f */
[----:B0-----:R-:W-:-:S04]  /*0bb0*/  IADD3 R14, P0, P1, R15, UR4, R0 ;  /* 0x000000040f0e7c10 */ /* 0x001fc8000f91e000 */
[----:B------:R-:W-:-:S05]  /*0bc0*/  IADD3.X R15, PT, PT, R17, UR5, R6, P0, P1 ;  /* 0x00000005110f7c10 */ /* 0x000fca00087e2406 */
[----:B------:R-:W2:Y:S01]  /*0bd0*/  LDG.E.U8 R14, desc[UR6][R14.64] ;  /* 0x000000060e0e7981 */ /* 0x000ea2000c1e1100 */
[----:B------:R-:W-:Y:S01]  /*0be0*/  BSSY.RECONVERGENT B2, `(.L_x_22) ;  /* 0x0000013000027945 */ /* 0x000fe20003800200 */
[----:B------:R-:W-:Y:S02]  /*0bf0*/  IMAD.MOV.U32 R16, RZ, RZ, 0x54 ;  /* 0x00000054ff107424 */ /* 0x000fe400078e00ff */
[----:B------:R-:W-:Y:S01]  /*0c00*/  VIADD R13, R13, 0x1 ;  /* 0x000000010d0d7836 */ /* 0x000fe20000000000 */
[----:B--2---:R-:W-:-:S04]  /*0c10*/  PRMT R17, R14, 0x8880, RZ ;  /* 0x000088800e117816 */ /* 0x004fc800000000ff */
[----:B------:R-:W-:-:S13]  /*0c20*/  ISETP.NE.AND P0, PT, R17, 0x41, PT ;  /* 0x000000411100780c */ /* 0x000fda0003f05270 */
[----:B------:R-:W-:Y:S05]  /*0c30*/  @!P0 BRA `(.L_x_23) ;  /* 0x0000000000348947 */ /* 0x000fea0003800000 */
[----:B------:R-:W-:Y:S01]  /*0c40*/  ISETP.NE.AND P0, PT, R17, 0x43, PT ;  /* 0x000000431100780c */ /* 0x000fe20003f05270 */
[----:B------:R-:W-:-:S12]  /*0c50*/  IMAD.MOV.U32 R16, RZ, RZ, 0x47 ;  /* 0x00000047ff107424 */ /* 0x000fd800078e00ff */
[----:B------:R-:W-:Y:S05]  /*0c60*/  @!P0 BRA `(.L_x_23) ;  /* 0x0000000000288947 */ /* 0x000fea0003800000 */
[----:B------:R-:W-:Y:S01]  /*0c70*/  ISETP.NE.AND P0, PT, R17, 0x47, PT ;  /* 0x000000471100780c */ /* 0x000fe20003f05270 */
[----:B------:R-:W-:-:S12]  /*0c80*/  IMAD.MOV.U32 R16, RZ, RZ, 0x43 ;  /* 0x00000043ff107424 */ /* 0x000fd800078e00ff */
[----:B------:R-:W-:Y:S05]  /*0c90*/  @!P0 BRA `(.L_x_23) ;  /* 0x00000000001c8947 */ /* 0x000fea0003800000 */
[----:B------:R-:W-:Y:S01]  /*0ca0*/  ISETP.NE.AND P0, PT, R17, 0x54, PT ;  /* 0x000000541100780c */ /* 0x000fe20003f05270 */
[----:B------:R-:W-:-:S12]  /*0cb0*/  IMAD.MOV.U32 R16, RZ, RZ, 0x41 ;  /* 0x00000041ff107424 */ /* 0x000fd800078e00ff */
[----:B------:R-:W-:Y:S05]  /*0cc0*/  @!P0 BRA `(.L_x_23) ;  /* 0x0000000000108947 */ /* 0x000fea0003800000 */
[----:B------:R-:W-:Y:S02]  /*0cd0*/  ISETP.NE.AND P0, PT, R17, 0x71, PT ;  /* 0x000000711100780c */ /* 0x000fe40003f05270 */
[----:B------:R-:W-:-:S11]  /*0ce0*/  PRMT R16, R14, 0x7610, R16 ;  /* 0x000076100e107816 */ /* 0x000fd60000000010 */
[----:B------:R-:W-:Y:S05]  /*0cf0*/  @P0 BRA `(.L_x_23) ;  /* 0x0000000000040947 */ /* 0x000fea0003800000 */
[----:B------:R-:W-:-:S07]  /*0d00*/  PRMT R16, RZ, 0x7610, R16 ;  /* 0x00007610ff107816 */ /* 0x000fce0000000010 */
.L_x_23:
[----:B------:R-:W-:Y:S05]  /*0d10*/  BSYNC.RECONVERGENT B2 ;  /* 0x0000000000027941 */ /* 0x000fea0003800200 */
.L_x_22:
[----:B------:R-:W-:Y:S05]  /*0d20*/  BRA `(.L_x_14) ;  /* 0xfffffffc003c7947 */ /* 0x000fea000383ffff */
.L_x_21:
[----:B------:R-:W-:Y:S01]  /*0d30*/  PRMT R5, R12, 0x5432, R12 ;  /* 0x000054320c057816 */ /* 0x000fe2000000000c */
[----:B------:R-:W-:Y:S06]  /*0d40*/  BRA `(.L_x_7) ;  /* 0x0000000000587947 */ /* 0x000fec0003800000 */
.L_x_13:
[----:B------:R-:W0:Y:S01]  /*0d50*/  LDCU UR4, c[0x0][0x3a4] ;  /* 0x00007480ff0477ac */ /* 0x000e220008000800 */
[----:B------:R-:W-:Y:S01]  /*0d60*/  BSSY.RECONVERGENT B2, `(.L_x_24) ;  /* 0x0000010000027945 */ /* 0x000fe20003800200 */
[----:B------:R-:W-:Y:S01]  /*0d70*/  PRMT R12, R10, 0x5410, R11 ;  /* 0x000054100a0c7816 */ /* 0x000fe2000000000b */
[----:B0-----:R-:W-:-:S05]  /*0d80*/  IMAD.U32 R9, RZ, RZ, UR4 ;  /* 0x00000004ff097e24 */ /* 0x001fca000f8e00ff */
[----:B------:R-:W-:-:S13]  /*0d90*/  ISETP.GT.AND P0, PT, R8, R9, PT ;  /* 0x000000090800720c */ /* 0x000fda0003f04270 */
[----:B------:R-:W-:Y:S05]  /*0da0*/  @!P0 BRA `(.L_x_25) ;  /* 0x00000000002c8947 */ /* 0x000fea0003800000 */
[----:B------:R-:W-:Y:S02]  /*0db0*/  LOP3.LUT R11, R11, 0xffff, RZ, 0xc0, !PT ;  /* 0x0000ffff0b0b7812 */ /* 0x000fe400078ec0ff */
[----:B------:R-:W-:Y:S01]  /*0dc0*/  LOP3.LUT R5, R10, 0xffff, RZ, 0xc0, !PT ;  /* 0x0000ffff0a057812 */ /* 0x000fe200078ec0ff */
[----:B------:R-:W-:Y:S01]  /*0dd0*/  IMAD.MOV.U32 R10, RZ, RZ, 0x8000 ;  /* 0x00008000ff0a7424 */ /* 0x000fe200078e00ff */
[C---:B------:R-:W-:Y:S01]  /*0de0*/  LOP3.LUT R4, R11.reuse, 0x1f, RZ, 0xc0, !PT ;  /* 0x0000001f0b047812 */ /* 0x040fe200078ec0ff */
[----:B------:R-:W-:-:S04]  /*0df0*/  IMAD.SHL.U32 R11, R11, 0x1000, RZ ;  /* 0x000010000b0b7824 */ /* 0x000fc800078e00ff */
[----:B------:R-:W-:Y:S01]  /*0e00*/  IMAD R4, R5, 0x20, R4 ;  /* 0x0000002005047824 */ /* 0x000fe200078e0204 */
[----:B------:R-:W-:Y:S02]  /*0e10*/  LOP3.LUT R11, R11, 0xffe0000, RZ, 0xc0, !PT ;  /* 0x0ffe00000b0b7812 */ /* 0x000fe400078ec0ff */
[----:B------:R-:W-:-:S03]  /*0e20*/  PRMT R5, R10, 0x7610, R5 ;  /* 0x000076100a057816 */ /* 0x000fc60000000005 */
[----:B------:R-:W-:Y:S02]  /*0e30*/  IMAD.IADD R11, R11, 0x1, R4 ;  /* 0x000000010b0b7824 */ /* 0x000fe400078e0204 */
[----:B------:R0:W-:Y:S04]  /*0e40*/  STG.E.U16 desc[UR6][R2.64+0x4], R5 ;  /* 0x0000040502007986 */ /* 0x0001e8000c101506 */
[----:B------:R0:W-:Y:S02]  /*0e50*/  STG.E desc[UR6][R2.64], R11 ;  /* 0x0000000b02007986 */ /* 0x0001e4000c101906 */
.L_x_25:
[----:B------:R-:W-:Y:S05]  /*0e60*/  BSYNC.RECONVERGENT B2 ;  /* 0x0000000000027941 */ /* 0x000fea0003800200 */
.L_x_24:
[----:B------:R-:W-:Y:S02]  /*0e70*/  IMAD.MOV.U32 R13, RZ, RZ, RZ ;  /* 0x000000ffff0d7224 */ /* 0x000fe400078e00ff */
[----:B------:R-:W-:Y:S01]  /*0e80*/  VIADD R8, R8, 0xffffffff ;  /* 0xffffffff08087836 */ /* 0x000fe20000000000 */
[----:B------:R-:W-:Y:S06]  /*0e90*/  BRA `(.L_x_26) ;  /* 0x0000000000547947 */ /* 0x000fec0003800000 */
.L_x_8:
[----:B------:R-:W-:Y:S05]  /*0ea0*/  BSYNC.RELIABLE B0 ;  /* 0x0000000000007941 */ /* 0x000fea0003800100 */
.L_x_7:
[----:B------:R-:W0:Y:S01]  /*0eb0*/  LDCU UR4, c[0x0][0x3a4] ;  /* 0x00007480ff0477ac */ /* 0x000e220008000800 */
[----:B------:R-:W-:Y:S01]  /*0ec0*/  BSSY.RECONVERGENT B2, `(.L_x_27) ;  /* 0x0000010000027945 */ /* 0x000fe20003800200 */
[----:B------:R-:W-:Y:S01]  /*0ed0*/  PRMT R12, R12, 0x5410, R5 ;  /* 0x000054100c0c7816 */ /* 0x000fe20000000005 */
[----:B------:R-:W-:Y:S02]  /*0ee0*/  IMAD.IADD R13, R13, 0x1, -R4 ;  /* 0x000000010d0d7824 */ /* 0x000fe400078e0a04 */
[----:B0-----:R-:W-:-:S05]  /*0ef0*/  IMAD.U32 R9, RZ, RZ, UR4 ;  /* 0x00000004ff097e24 */ /* 0x001fca000f8e00ff */
[----:B------:R-:W-:-:S13]  /*0f00*/  ISETP.GT.AND P0, PT, R8, R9, PT ;  /* 0x000000090800720c */ /* 0x000fda0003f04270 */
[----:B------:R-:W-:Y:S05]  /*0f10*/  @!P0 BRA `(.L_x_28) ;  /* 0x0000000000288947 */ /* 0x000fea0003800000 */
[----:B------:R-:W-:Y:S02]  /*0f20*/  LOP3.LUT R11, R11, 0xffff, RZ, 0xc0, !PT ;  /* 0x0000ffff0b0b7812 */ /* 0x000fe400078ec0ff */
[----:B------:R-:W-:Y:S02]  /*0f30*/  LOP3.LUT R15, R10, 0xffff, RZ, 0xc0, !PT ;  /* 0x0000ffff0a0f7812 */ /* 0x000fe400078ec0ff */
[C---:B------:R-:W-:Y:S01]  /*0f40*/  LOP3.LUT R4, R11.reuse, 0x1f, RZ, 0xc0, !PT ;  /* 0x0000001f0b047812 */ /* 0x040fe200078ec0ff */
[----:B------:R-:W-:-:S04]  /*0f50*/  IMAD.SHL.U32 R11, R11, 0x1000, RZ ;  /* 0x000010000b0b7824 */ /* 0x000fc800078e00ff */
[----:B------:R-:W-:Y:S01]  /*0f60*/  IMAD R4, R15, 0x20, R4 ;  /* 0x000000200f047824 */ /* 0x000fe200078e0204 */
[----:B------:R-:W-:Y:S02]  /*0f70*/  LOP3.LUT R11, R11, 0xffe0000, RZ, 0xc0, !PT ;  /* 0x0ffe00000b0b7812 */ /* 0x000fe400078ec0ff */
[----:B------:R-:W-:-:S03]  /*0f80*/  LOP3.LUT R15, R13, 0x8000, RZ, 0xfc, !PT ;  /* 0x000080000d0f7812 */ /* 0x000fc600078efcff */
[----:B------:R-:W-:Y:S02]  /*0f90*/  IMAD.IADD R11, R11, 0x1, R4 ;  /* 0x000000010b0b7824 */ /* 0x000fe400078e0204 */
[----:B------:R0:W-:Y:S04]  /*0fa0*/  STG.E.U16 desc[UR6][R2.64+0x4], R15 ;  /* 0x0000040f02007986 */ /* 0x0001e8000c101506 */
[----:B------:R0:W-:Y:S02]  /*0fb0*/  STG.E desc[UR6][R2.64], R11 ;  /* 0x0000000b02007986 */ /* 0x0001e4000c101906 */
.L_x_28:
[----:B------:R-:W-:Y:S05]  /*0fc0*/  BSYNC.RECONVERGENT B2 ;  /* 0x0000000000027941 */ /* 0x000fea0003800200 */
.L_x_27:
[----:B------:R-:W-:Y:S02]  /*0fd0*/  PRMT R12, R5, 0x7632, R12 ;  /* 0x00007632050c7816 */ /* 0x000fe4000000000c */
[----:B------:R-:W-:-:S07]  /*0fe0*/  IADD3 R8, PT, PT, -R13, -0x1, R8 ;  /* 0xffffffff0d087810 */ /* 0x000fce0007ffe108 */
.L_x_26:
[----:B------:R-:W-:Y:S05]  /*0ff0*/  BSYNC.RECONVERGENT B1 ;  /* 0x0000000000017941 */ /* 0x000fea0003800200 */
.L_x_6:
[----:B------:R-:W1:Y:S01]  /*1000*/  LDCU UR4, c[0x0][0x3b4] ;  /* 0x00007680ff0477ac */ /* 0x000e620008000800 */
[----:B0-----:R-:W-:Y:S01]  /*1010*/  I2F.U16 R11, R12.H1 ;  /* 0x1000000c000b7306 */ /* 0x001fe20000101000 */
[----:B------:R-:W-:Y:S01]  /*1020*/  IMAD.MOV.U32 R5, RZ, RZ, -0x3e000000 ;  /* 0xc2000000ff057424 */ /* 0x000fe200078e00ff */
[----:B------:R-:W-:-:S06]  /*1030*/  UMOV UR5, URZ ;  /* 0x000000ff00057c82 */ /* 0x000fcc0008000000 */
[----:B------:R-:W1:Y:S02]  /*1040*/  I2F.U16 R10, R12 ;  /* 0x0000000c000a7306 */ /* 0x000e640000101000 */
[----:B-1----:R0:W5:Y:S01]  /*1050*/  TEX.LL RZ, R4, R10, R5, UR4, 2D, 0x9 ;  /* 0x28ff04050a047f60 */ /* 0x00216200089e09ff */
[----:B------:R-:W-:Y:S01]  /*1060*/  VIADD R7, R7, 0xffffffff ;  /* 0xffffffff07077836 */ /* 0x000fe20000000000 */
[----:B------:R-:W-:-:S04]  /*1070*/  IADD3 R2, P1, PT, R2, 0x8, RZ ;  /* 0x0000000802027810 */ /* 0x000fc80007f3e0ff */
[----:B------:R-:W-:Y:S01]  /*1080*/  ISETP.GE.AND P0, PT, R7, R9, PT ;  /* 0x000000090700720c */ /* 0x000fe20003f06270 */
[----:B------:R-:W-:Y:S02]  /*1090*/  IMAD.X R17, RZ, RZ, R3, P1 ;  /* 0x000000ffff117224 */ /* 0x000fe400008e0603 */
[----:B------:R-:W-:-:S10]  /*10a0*/  IMAD.MOV.U32 R9, RZ, RZ, R13 ;  /* 0x000000ffff097224 */ /* 0x000fd400078e000d */
[----:B0-----:R-:W-:Y:S05]  /*10b0*/  @P0 BRA `(.L_x_29) ;  /* 0xfffffff0005c0947 */ /* 0x001fea000383ffff */
[----:B------:R-:W-:Y:S05]  /*10c0*/  EXIT ;  /* 0x000000000000794d */ /* 0x000fea0003800000 */
.L_x_30:
[----:B------:R-:W-:-:S00]  /*10d0*/  BRA `(.L_x_30) ;  /* 0xfffffffc00fc7947 */ /* 0x000fc0000383ffff */
[----:B------:R-:W-:-:S00]  /*10e0*/  NOP ;  /* 0x0000000000007918 */ /* 0x000fc00000000000 */
        /* <DEDUP_REMOVED lines=9> */
.L_x_51:


//--------------------- .text._Z15mummergpuKernelP10MatchCoordPcPKiS3_ii --------------------------
	.section	.text._Z15mummergpuKernelP10MatchCoordPcPKiS3_ii,"ax",@progbits
	.align	128
.text._Z15mummergpuKernelP10MatchCoordPcPKiS3_ii:
        .type           _Z15mummergpuKernelP10MatchCoordPcPKiS3_ii,@function
        .size           _Z15mummergpuKernelP10MatchCoordPcPKiS3_ii,(.L_x_52 - _Z15mummergpuKernelP10MatchCoordPcPKiS3_ii)
        .other          _Z15mummergpuKernelP10MatchCoordPcPKiS3_ii,@"STO_CUDA_ENTRY STV_DEFAULT"
_Z15mummergpuKernelP10MatchCoordPcPKiS3_ii:
        /* <DEDUP_REMOVED lines=14> */
[----:B------:R-:W4:Y:S01]  /*00e0*/  LDCU.128 UR8, c[0x0][0x380] ;  /* 0x00007000ff0877ac */ /* 0x000f220008000c00 */
[----:B0-----:R-:W-:-:S05]  /*00f0*/  IMAD.WIDE R2, R7, 0x4, R2 ;  /* 0x0000000407027825 */ /* 0x001fca00078e0202 */
[----:B-1----:R-:W4:Y:S01]  /*0100*/  LDG.E R0, desc[UR6][R2.64] ;  /* 0x0000000602007981 */ /* 0x002f22000c1e1900 */
[----:B---3--:R-:W-:-:S06]  /*0110*/  IMAD.WIDE R4, R7, 0x4, R4 ;  /* 0x0000000407047825 */ /* 0x008fcc00078e0204 */
[----:B------:R-:W3:Y:S01]  /*0120*/  LDG.E R4, desc[UR6][R4.64] ;  /* 0x0000000604047981 */ /* 0x000ee2000c1e1900 */
[----:B--2---:R-:W-:Y:S01]  /*0130*/  UIADD3 UR4, UPT, UPT, UR5, 0x1, URZ ;  /* 0x0000000105047890 */ /* 0x004fe2000fffe0ff */
[----:B------:R-:W-:-:S03]  /*0140*/  PRMT R7, R7, 0x7210, RZ ;  /* 0x0000721007077816 */ /* 0x000fc600000000ff */
[----:B------:R-:W-:-:S06]  /*0150*/  UPRMT UR4, UR4, 0x7210, URZ ;  /* 0x0000721004047896 */ /* 0x000fcc00080000ff */
[----:B------:R-:W-:Y:S02]  /*0160*/  IMAD R7, R7, UR4, RZ ;  /* 0x0000000407077c24 */ /* 0x000fe4000f8e02ff */
[----:B----4-:R-:W-:-:S05]  /*0170*/  VIADD R0, R0, -UR5 ;  /* 0x8000000500007c36 */ /* 0x010fca0008000000 */
[----:B------:R-:W-:Y:S02]  /*0180*/  ISETP.GE.AND P0, PT, R0, RZ, PT ;  /* 0x000000ff0000720c */ /* 0x000fe40003f06270 */
[----:B---3--:R-:W-:Y:S02]  /*0190*/  SHF.R.S32.HI R6, RZ, 0x1f, R4 ;  /* 0x0000001fff067819 */ /* 0x008fe40000011404 */
[----:B------:R-:W-:Y:S02]  /*01a0*/  IADD3 R7, P1, PT, -R7, R4, RZ ;  /* 0x0000000407077210 */ /* 0x000fe40007f3e1ff */
[----:B------:R-:W-:Y:S02]  /*01b0*/  IADD3 R8, P3, PT, R4, UR10, RZ ;  /* 0x0000000a04087c10 */ /* 0x000fe4000ff7e0ff */
[----:B------:R-:W-:Y:S02]  /*01c0*/  LEA R2, P2, R7, UR8, 0x3 ;  /* 0x0000000807027c11 */ /* 0x000fe4000f8418ff */
[----:B------:R-:W-:-:S02]  /*01d0*/  IADD3.X R4, PT, PT, R6, -0x1, RZ, P1, !PT ;  /* 0xffffffff06047810 */ /* 0x000fc40000ffe4ff */
[----:B------:R-:W-:Y:S02]  /*01e0*/  IADD3.X R9, PT, PT, R6, UR11, RZ, P3, !PT ;  /* 0x0000000b06097c10 */ /* 0x000fe40009ffe4ff */
[----:B------:R-:W-:Y:S01]  /*01f0*/  LEA.HI.X R7, R7, UR9, R4, 0x3, P2 ;  /* 0x0000000907077c11 */ /* 0x000fe200090f1c04 */
[----:B------:R-:W-:Y:S06]  /*0200*/  @!P0 EXIT ;  /* 0x000000000000894d */ /* 0x000fec0003800000 */
[----:B------:R-:W-:Y:S01]  /*0210*/  PRMT R6, RZ, 0x7610, R6 ;  /* 0x00007610ff067816 */ /* 0x000fe20000000006 */
[----:B------:R-:W-:Y:S01]  /*0220*/  IMAD.MOV.U32 R13, RZ, RZ, RZ ;  /* 0x000000ffff0d7224 */ /* 0x000fe200078e00ff */
[----:B------:R-:W-:Y:S01]  /*0230*/  CS2R R10, SRZ ;  /* 0x00000000000a7805 */ /* 0x000fe2000001ff00 */
[----:B------:R-:W-:-:S07]  /*0240*/  IMAD.MOV.U32 R5, RZ, RZ, RZ ;  /* 0x000000ffff057224 */ /* 0x000fce00078e00ff */
.L_x_49:
[----:B------:R-:W-:-:S04]  /*0250*/  ISETP.GE.AND P0, PT, R10, 0x1, PT ;  /* 0x000000010a00780c */ /* 0x000fc80003f06270 */
[----:B-----5:R-:W-:Y:S01]  /*0260*/  ISETP.EQ.OR P0, PT, R5, RZ, !P0 ;  /* 0x000000ff0500720c */ /* 0x020fe20004702670 */
[----:B------:R-:W-:Y:S01]  /*0270*/  IMAD.MOV.U32 R12, RZ, RZ, 0x1 ;  /* 0x00000001ff0c7424 */ /* 0x000fe200078e00ff */
[----:B------:R-:W-:-:S11]  /*0280*/  SHF.R.U32.HI R3, RZ, 0x10, R5 ;  /* 0x00000010ff037819 */ /* 0x000fd60000011605 */
[----:B------:R-:W-:-:S05]  /*0290*/  @P0 IMAD.MOV.U32 R10, RZ, RZ, 0x1 ;  /* 0x00000001ff0a0424 */ /* 0x000fca00078e00ff */
[----:B------:R-:W-:Y:S02]  /*02a0*/  IADD3 R14, P1, PT, R10, R8, RZ ;  /* 0x000000080a0e7210 */ /* 0x000fe40007f3e0ff */
[----:B------:R-:W-:Y:S02]  /*02b0*/  @P0 PRMT R3, R12, 0x7610, R3 ;  /* 0x000076100c030816 */ /* 0x000fe40000000003 */
[----:B------:R-:W-:Y:S01]  /*02c0*/  LEA.HI.X.SX32 R15, R10, R9, 0x1, P1 ;  /* 0x000000090a0f7211 */ /* 0x000fe200008f0eff */
[----:B------:R-:W-:Y:S01]  /*02d0*/  BSSY.RECONVERGENT B1, `(.L_x_31) ;  /* 0x000007c000017945 */ /* 0x000fe20003800200 */
[----:B------:R-:W-:-:S03]  /*02e0*/  PRMT R12, R5, 0x7610, R12 ;  /* 0x00007610050c7816 */ /* 0x000fc6000000000c */
[----:B------:R-:W-:Y:S01]  /*02f0*/  BSSY.RELIABLE B0, `(.L_x_32) ;  /* 0x0000069000007945 */ /* 0x000fe20003800100 */
[----:B------:R0:W4:Y:S01]  /*0300*/  LDG.E.U8 R17, desc[UR6][R14.64] ;  /* 0x000000060e117981 */ /* 0x000122000c1e1100 */
[----:B------:R-:W-:Y:S01]  /*0310*/  IMAD.MOV.U32 R16, RZ, RZ, RZ ;  /* 0x000000ffff107224 */ /* 0x000fe200078e00ff */
[----:B------:R-:W-:Y:S01]  /*0320*/  @P0 PRMT R12, RZ, 0x7610, R12 ;  /* 0x00007610ff0c0816 */ /* 0x000fe2000000000c */
[----:B------:R-:W-:Y:S01]  /*0330*/  @P0 IMAD.MOV.U32 R13, RZ, RZ, RZ ;  /* 0x000000ffff0d0224 */ /* 0x000fe200078e00ff */
[----:B0-----:R-:W-:Y:S01]  /*0340*/  PRMT R14, R3, 0x7610, R14 ;  /* 0x00007610030e7816 */ /* 0x001fe2000000000e */
[----:B------:R-:W-:Y:S01]  /*0350*/  IMAD.MOV.U32 R3, RZ, RZ, R7 ;  /* 0x000000ffff037224 */ /* 0x000fe200078e0007 */
[----:B------:R-:W-:-:S07]  /*0360*/  PRMT R15, R6, 0x5432, R6 ;  /* 0x00005432060f7816 */ /* 0x000fce0000000006 */
.L_x_42:
[----:B----4-:R-:W-:Y:S02]  /*0370*/  PRMT R17, R17, 0x8880, RZ ;  /* 0x0000888011117816 */ /* 0x010fe400000000ff */
        /* <DEDUP_REMOVED lines=21> */
.L_x_37:
[----:B-----5:R-:W-:Y:S01]  /*04d0*/  IMAD.MOV.U32 R6, RZ, RZ, R4 ;  /* 0x000000ffff067224 */ /* 0x020fe200078e0004 */
[----:B------:R-:W-:Y:S06]  /*04e0*/  BRA `(.L_x_35) ;  /* 0x0000000000047947 */ /* 0x000fec0003800000 */
.L_x_36:
[----:B-----5:R-:W-:-:S07]  /*04f0*/  IMAD.MOV.U32 R6, RZ, RZ, R7 ;  /* 0x000000ffff067224 */ /* 0x020fce00078e0007 */
.L_x_35:
[----:B------:R-:W-:Y:S05]  /*0500*/  BSYNC.RECONVERGENT B2 ;  /* 0x0000000000027941 */ /* 0x000fea0003800200 */
.L_x_34:
        /* <DEDUP_REMOVED lines=9> */
[----:B------:R-:W-:Y:S01]  /*05a0*/  BSSY.RECONVERGENT B2, `(.L_x_39) ;  /* 0x000000f000027945 */ /* 0x000fe20003800200 */
[----:B------:R-:W-:Y:S02]  /*05b0*/  SHF.R.U32.HI R14, RZ, 0x10, R6 ;  /* 0x00000010ff0e7819 */ /* 0x000fe40000011606 */
[----:B------:R-:W-:-:S09]  /*05c0*/  PRMT R12, R6, 0x7610, R12 ;  /* 0x00007610060c7816 */ /* 0x000fd2000000000c */
[----:B0-----:R-:W-:Y:S05]  /*05d0*/  @!P0 BRA `(.L_x_40) ;  /* 0x0000000000208947 */ /* 0x001fea0003800000 */
[----:B-----5:R-:W-:Y:S01]  /*05e0*/  IADD3 R6, PT, PT, R5, 0x1, -R4 ;  /* 0x0000000105067810 */ /* 0x020fe20007ffe804 */
[----:B------:R-:W-:-:S03]  /*05f0*/  IMAD.IADD R16, R4, 0x1, R13 ;  /* 0x0000000104107824 */ /* 0x000fc600078e020d */
[C---:B------:R-:W-:Y:S01]  /*0600*/  ISETP.GE.AND P0, PT, R13.reuse, R6, PT ;  /* 0x000000060d00720c */ /* 0x040fe20003f06270 */
[----:B------:R-:W-:Y:S01]  /*0610*/  IMAD.IADD R7, R13, 0x1, -R6 ;  /* 0x000000010d077824 */ /* 0x000fe200078e0a06 */
[----:B------:R-:W-:-:S04]  /*0620*/  VIMNMX R13, PT, PT, R6, R13, PT ;  /* 0x0000000d060d7248 */ /* 0x000fc80003fe0100 */
[----:B------:R-:W-:-:S07]  /*0630*/  SEL R7, R7, RZ, P0 ;  /* 0x000000ff07077207 */ /* 0x000fce0000000000 */
[----:B------:R-:W-:Y:S01]  /*0640*/  @P0 VIADD R16, R5, 0x1 ;  /* 0x0000000105100836 */ /* 0x000fe20000000000 */
[----:B------:R-:W-:Y:S06]  /*0650*/  BRA `(.L_x_41) ;  /* 0x00000000000c7947 */ /* 0x000fec0003800000 */
.L_x_40:
[----:B------:R-:W-:Y:S02]  /*0660*/  IMAD.MOV.U32 R7, RZ, RZ, R13 ;  /* 0x000000ffff077224 */ /* 0x000fe400078e000d */
[----:B-----5:R-:W-:Y:S02]  /*0670*/  VIADD R16, R4, 0x1 ;  /* 0x0000000104107836 */ /* 0x020fe40000000000 */
[----:B------:R-:W-:-:S07]  /*0680*/  IMAD.MOV.U32 R13, RZ, RZ, 0x1 ;  /* 0x00000001ff0d7424 */ /* 0x000fce00078e00ff */
.L_x_41:
[----:B------:R-:W-:Y:S05]  /*0690*/  BSYNC.RECONVERGENT B2 ;  /* 0x0000000000027941 */ /* 0x000fea0003800200 */
.L_x_39:
[----:B------:R-:W-:Y:S02]  /*06a0*/  IMAD.IADD R10, R10, 0x1, R13 ;  /* 0x000000010a0a7824 */ /* 0x000fe400078e020d */
[----:B------:R-:W-:-:S07]  /*06b0*/  IMAD.MOV.U32 R13, RZ, RZ, R7 ;  /* 0x000000ffff0d7224 */ /* 0x000fce00078e0007 */
.L_x_43:
[----:B------:R-:W-:-:S04]  /*06c0*/  IADD3 R6, P0, PT, R10, R8, RZ ;  /* 0x000000080a067210 */ /* 0x000fc80007f1e0ff */
[----:B------:R-:W-:-:S05]  /*06d0*/  LEA.HI.X.SX32 R7, R10, R9, 0x1, P0 ;  /* 0x000000090a077211 */ /* 0x000fca00000f0eff */
[----:B------:R-:W2:Y:S01]  /*06e0*/  LDG.E.U8 R17, desc[UR6][R6.64] ;  /* 0x0000000606117981 */ /* 0x000ea2000c1e1100 */
[----:B------:R-:W-:-:S04]  /*06f0*/  ISETP.GT.AND P0, PT, R16, R5, PT ;  /* 0x000000051000720c */ /* 0x000fc80003f04270 */
[----:B--2---:R-:W-:-:S13]  /*0700*/  ISETP.NE.AND P0, PT, R17, RZ, !P0 ;  /* 0x000000ff1100720c */ /* 0x004fda0004705270 */
        /* <DEDUP_REMOVED lines=16> */
[----:B------:R-:W-:Y:S02]  /*0810*/  @!P0 VIADD R10, R10, 0x1 ;  /* 0x000000010a0a8836 */ /* 0x000fe40000000000 */
[----:B------:R-:W-:Y:S01]  /*0820*/  @!P0 VIADD R16, R16, 0x1 ;  /* 0x0000000110108836 */ /* 0x000fe20000000000 */
[----:B------:R-:W-:Y:S06]  /*0830*/  @!P0 BRA `(.L_x_43) ;  /* 0xfffffffc00a08947 */ /* 0x000fec000383ffff */
[----:B------:R-:W-:Y:S01]  /*0840*/  PRMT R6, R15, 0x5432, R15 ;  /* 0x000054320f067816 */ /* 0x000fe2000000000f */
[----:B------:R-:W-:Y:S06]  /*0850*/  BRA `(.L_x_33) ;  /* 0x0000000000487947 */ /* 0x000fec0003800000 */
.L_x_38:
[----:B------:R-:W0:Y:S01]  /*0860*/  LDCU UR4, c[0x0][0x3a4] ;  /* 0x00007480ff0477ac */ /* 0x000e220008000800 */
[----:B------:R-:W-:Y:S01]  /*0870*/  BSSY.RECONVERGENT B2, `(.L_x_44) ;  /* 0x000000d000027945 */ /* 0x000fe20003800200 */
[----:B------:R-:W-:Y:S02]  /*0880*/  PRMT R6, R14, 0x5410, R12 ;  /* 0x000054100e067816 */ /* 0x000fe4000000000c */
[----:B0-----:R-:W-:-:S13]  /*0890*/  ISETP.GT.AND P0, PT, R10, UR4, PT ;  /* 0x000000040a007c0c */ /* 0x001fda000bf04270 */
[----:B------:R-:W-:Y:S05]  /*08a0*/  @!P0 BRA `(.L_x_45) ;  /* 0x0000000000248947 */ /* 0x000fea0003800000 */
[----:B------:R-:W-:Y:S01]  /*08b0*/  LOP3.LUT R14, R14, 0xffff, RZ, 0xc0, !PT ;  /* 0x0000ffff0e0e7812 */ /* 0x000fe200078ec0ff */
[----:B------:R0:W-:Y:S01]  /*08c0*/  STG.E.U16 desc[UR6][R2.64+0x4], RZ ;  /* 0x000004ff02007986 */ /* 0x0001e2000c101506 */
[----:B------:R-:W-:Y:S02]  /*08d0*/  LOP3.LUT R5, R12, 0xffff, RZ, 0xc0, !PT ;  /* 0x0000ffff0c057812 */ /* 0x000fe400078ec0ff */
[C---:B------:R-:W-:Y:S01]  /*08e0*/  LOP3.LUT R4, R14.reuse, 0x1f, RZ, 0xc0, !PT ;  /* 0x0000001f0e047812 */ /* 0x040fe200078ec0ff */
[----:B------:R-:W-:-:S04]  /*08f0*/  IMAD.SHL.U32 R14, R14, 0x1000, RZ ;  /* 0x000010000e0e7824 */ /* 0x000fc800078e00ff */
[----:B------:R-:W-:Y:S01]  /*0900*/  IMAD R5, R5, 0x20, R4 ;  /* 0x0000002005057824 */ /* 0x000fe200078e0204 */
[----:B------:R-:W-:-:S05]  /*0910*/  LOP3.LUT R14, R14, 0xffe0000, RZ, 0xc0, !PT ;  /* 0x0ffe00000e0e7812 */ /* 0x000fca00078ec0ff */
[----:B------:R-:W-:-:S05]  /*0920*/  IMAD.IADD R5, R14, 0x1, R5 ;  /* 0x000000010e057824 */ /* 0x000fca00078e0205 */
[----:B------:R0:W-:Y:S02]  /*0930*/  STG.E desc[UR6][R2.64], R5 ;  /* 0x0000000502007986 */ /* 0x0001e4000c101906 */
.L_x_45:
[----:B------:R-:W-:Y:S05]  /*0940*/  BSYNC.RECONVERGENT B2 ;  /* 0x0000000000027941 */ /* 0x000fea0003800200 */
.L_x_44:
[----:B------:R-:W-:Y:S02]  /*0950*/  IMAD.MOV.U32 R13, RZ, RZ, RZ ;  /* 0x000000ffff0d7224 */ /* 0x000fe400078e00ff */
[----:B------:R-:W-:Y:S01]  /*0960*/  VIADD R10, R10, 0xffffffff ;  /* 0xffffffff0a0a7836 */ /* 0x000fe20000000000 */
[----:B------:R-:W-:Y:S06]  /*0970*/  BRA `(.L_x_46) ;  /* 0x0000000000447947 */ /* 0x000fec0003800000 */
.L_x_33:
[----:B------:R-:W-:Y:S05]  /*0980*/  BSYNC.RELIABLE B0 ;  /* 0x0000000000007941 */ /* 0x000fea0003800100 */
.L_x_32:
[----:B------:R-:W0:Y:S01]  /*0990*/  LDCU UR4, c[0x0][0x3a4] ;  /* 0x00007480ff0477ac */ /* 0x000e220008000800 */
[----:B------:R-:W-:Y:S01]  /*09a0*/  BSSY.RECONVERGENT B2, `(.L_x_47) ;  /* 0x000000d000027945 */ /* 0x000fe20003800200 */
[----:B------:R-:W-:Y:S01]  /*09b0*/  IMAD.IADD R13, R16, 0x1, -R4 ;  /* 0x00000001100d7824 */ /* 0x000fe200078e0a04 */
[----:B0-----:R-:W-:-:S13]  /*09c0*/  ISETP.GT.AND P0, PT, R10, UR4, PT ;  /* 0x000000040a007c0c */ /* 0x001fda000bf04270 */
[----:B------:R-:W-:Y:S05]  /*09d0*/  @!P0 BRA `(.L_x_48) ;  /* 0x0000000000248947 */ /* 0x000fea0003800000 */
[----:B------:R-:W-:Y:S01]  /*09e0*/  LOP3.LUT R14, R14, 0xffff, RZ, 0xc0, !PT ;  /* 0x0000ffff0e0e7812 */ /* 0x000fe200078ec0ff */
[----:B------:R0:W-:Y:S01]  /*09f0*/  STG.E.U16 desc[UR6][R2.64+0x4], R13 ;  /* 0x0000040d02007986 */ /* 0x0001e2000c101506 */
[----:B------:R-:W-:Y:S02]  /*0a00*/  LOP3.LUT R5, R12, 0xffff, RZ, 0xc0, !PT ;  /* 0x0000ffff0c057812 */ /* 0x000fe400078ec0ff */
[C---:B------:R-:W-:Y:S01]  /*0a10*/  LOP3.LUT R4, R14.reuse, 0x1f, RZ, 0xc0, !PT ;  /* 0x0000001f0e047812 */ /* 0x040fe200078ec0ff */
[----:B------:R-:W-:-:S04]  /*0a20*/  IMAD.SHL.U32 R14, R14, 0x1000, RZ ;  /* 0x000010000e0e7824 */ /* 0x000fc800078e00ff */
[----:B------:R-:W-:Y:S01]  /*0a30*/  IMAD R5, R5, 0x20, R4 ;  /* 0x0000002005057824 */ /* 0x000fe200078e0204 */
[----:B------:R-:W-:-:S05]  /*0a40*/  LOP3.LUT R14, R14, 0xffe0000, RZ, 0xc0, !PT ;  /* 0x0ffe00000e0e7812 */ /* 0x000fca00078ec0ff */
[----:B------:R-:W-:-:S05]  /*0a50*/  IMAD.IADD R5, R14, 0x1, R5 ;  /* 0x000000010e057824 */ /* 0x000fca00078e0205 */
[----:B------:R0:W-:Y:S02]  /*0a60*/  STG.E desc[UR6][R2.64], R5 ;  /* 0x0000000502007986 */ /* 0x0001e4000c101906 */
.L_x_48:
[----:B------:R-:W-:Y:S05]  /*0a70*/  BSYNC.RECONVERGENT B2 ;  /* 0x0000000000027941 */ /* 0x000fea0003800200 */
.L_x_47:
[----:B------:R-:W-:-:S07]  /*0a80*/  IADD3 R10, PT, PT, -R13, -0x1, R10 ;  /* 0xffffffff0d0a7810 */ /* 0x000fce0007ffe10a */
.L_x_46:
[----:B------:R-:W-:Y:S05]  /*0a90*/  BSYNC.RECONVERGENT B1 ;  /* 0x0000000000017941 */ /* 0x000fea0003800200 */
.L_x_31:
[----:B------:R-:W1:Y:S01]  /*0aa0*/  LDCU UR4, c[0x0][0x3b4] ;  /* 0x00007680ff0477ac */ /* 0x000e620008000800 */
[----:B0-----:R-:W-:Y:S01]  /*0ab0*/  I2F.U16 R5, R6 ;  /* 0x0000000600057306 */ /* 0x001fe20000101000 */
[----:B------:R-:W-:Y:S01]  /*0ac0*/  IMAD.MOV.U32 R12, RZ, RZ, -0x3e000000 ;  /* 0xc2000000ff0c7424 */ /* 0x000fe200078e00ff */
[----:B------:R-:W-:-:S06]  /*0ad0*/  UMOV UR5, URZ ;  /* 0x000000ff00057c82 */ /* 0x000fcc0008000000 */
[----:B------:R-:W1:Y:S02]  /*0ae0*/  I2F.U16 R4, R6.H1 ;  /* 0x1000000600047306 */ /* 0x000e640000101000 */
[----:B-1----:R0:W5:Y:S01]  /*0af0*/  TEX.LL RZ, R4, R4, R12, UR4, 2D, 0x9 ;  /* 0x28ff040c04047f60 */ /* 0x00216200089e09ff */
[----:B------:R-:W-:Y:S01]  /*0b00*/  VIADD R11, R11, 0x1 ;  /* 0x000000010b0b7836 */ /* 0x000fe20000000000 */
[----:B------:R-:W-:Y:S02]  /*0b10*/  IADD3 R8, P2, PT, R8, 0x1, RZ ;  /* 0x0000000108087810 */ /* 0x000fe40007f5e0ff */
[----:B------:R-:W-:Y:S02]  /*0b20*/  IADD3 R2, P1, PT, R2, 0x8, RZ ;  /* 0x0000000802027810 */ /* 0x000fe40007f3e0ff */
[----:B------:R-:W-:Y:S01]  /*0b30*/  ISETP.GT.AND P0, PT, R11, R0, PT ;  /* 0x000000000b00720c */ /* 0x000fe20003f04270 */
[----:B------:R-:W-:Y:S02]  /*0b40*/  IMAD.X R9, RZ, RZ, R9, P2 ;  /* 0x000000ffff097224 */ /* 0x000fe400010e0609 */
[----:B------:R-:W-:-:S10]  /*0b50*/  IMAD.X R7, RZ, RZ, R3, P1 ;  /* 0x000000ffff077224 */ /* 0x000fd400008e0603 */
[----:B0-----:R-:W-:Y:S05]  /*0b60*/  @!P0 BRA `(.L_x_49) ;  /* 0xfffffff400b88947 */ /* 0x001fea000383ffff */
[----:B------:R-:W-:Y:S05]  /*0b70*/  EXIT ;  /* 0x000000000000794d */ /* 0x000fea0003800000 */
.L_x_50:
        /* <DEDUP_REMOVED lines=16> */
.L_x_52:


//--------------------- .nv.shared.reserved.0     --------------------------
	.section	.nv.shared.reserved.0,"aw",@nobits
	.weak		__nv_reservedSMEM_offset_0_alias
	.size		__nv_reservedSMEM_offset_0_alias, 0, 64
	.other		__nv_reservedSMEM_offset_0_alias,@"STO_CUDA_RESERVED_SHARED STV_DEFAULT"
__nv_reservedSMEM_offset_0_alias:
	.zero		0
	.zero		64


//--------------------- SYMBOLS --------------------------

	.type		.nv.reservedSmem.offset0,@object
	.size		.nv.reservedSmem.offset0,0x4
	.type		childrentex,@"STT_CUDA_TEXTURE"
	.type		nodetex,@"STT_CUDA_TEXTURE"
	.type		reftex,@"STT_CUDA_TEXTURE"
